//
// Generated by NVIDIA NVVM Compiler
//
// Compiler Build ID: CL-36424714
// Cuda compilation tools, release 13.0, V13.0.88
// Based on NVVM 20.0.0
//

.version 9.0
.target sm_100
.address_size 64

	// .globl	_Z26gm31_kernel_generate_arrayP10gm31_statePjPl
// _ZZ26gm31_kernel_generate_arrayP10gm31_statePjPlE2xP has been demoted
// _ZZ26gm31_kernel_generate_arrayP10gm31_statePjPlE2xN has been demoted
// _ZZ26gm31_kernel_generate_arrayP10gm31_statePjPlE1a has been demoted
// _ZZ32gm31_kernel_generate_array_floatP10gm31_statePfPlE2xP has been demoted
// _ZZ32gm31_kernel_generate_array_floatP10gm31_statePfPlE2xN has been demoted
// _ZZ32gm31_kernel_generate_array_floatP10gm31_statePfPlE1a has been demoted
// _ZZ33gm31_kernel_generate_array_doubleP10gm31_statePdPlE2xP has been demoted
// _ZZ33gm31_kernel_generate_array_doubleP10gm31_statePdPlE2xN has been demoted
// _ZZ33gm31_kernel_generate_array_doubleP10gm31_statePdPlE1a has been demoted

.visible .entry _Z26gm31_kernel_generate_arrayP10gm31_statePjPl(
	.param .u64 .ptr .align 1 _Z26gm31_kernel_generate_arrayP10gm31_statePjPl_param_0,
	.param .u64 .ptr .align 1 _Z26gm31_kernel_generate_arrayP10gm31_statePjPl_param_1,
	.param .u64 .ptr .align 1 _Z26gm31_kernel_generate_arrayP10gm31_statePjPl_param_2
)
{
	.reg .pred 	%p<38>;
	.reg .b32 	%r<102>;
	.reg .b64 	%rd<189>;
	// demoted variable
	.shared .align 4 .b8 _ZZ26gm31_kernel_generate_arrayP10gm31_statePjPlE2xP[512];
	// demoted variable
	.shared .align 4 .b8 _ZZ26gm31_kernel_generate_arrayP10gm31_statePjPlE2xN[512];
	// demoted variable
	.shared .align 4 .b8 _ZZ26gm31_kernel_generate_arrayP10gm31_statePjPlE1a[512];
	ld.param.u64 	%rd76, [_Z26gm31_kernel_generate_arrayP10gm31_statePjPl_param_0];
	ld.param.u64 	%rd75, [_Z26gm31_kernel_generate_arrayP10gm31_statePjPl_param_1];
	ld.param.u64 	%rd77, [_Z26gm31_kernel_generate_arrayP10gm31_statePjPl_param_2];
	cvta.to.global.u64 	%rd78, %rd76;
	cvta.to.global.u64 	%rd1, %rd77;
	mov.u32 	%r1, %tid.x;
	and.b32  	%r2, %r1, 31;
	mov.u32 	%r44, %ctaid.x;
	mov.u32 	%r45, %ntid.x;
	mad.lo.s32 	%r46, %r44, %r45, %r1;
	shr.u32 	%r47, %r46, 5;
	cvt.u64.u32 	%rd79, %r47;
	ld.global.u64 	%rd2, [%rd1];
	mul.lo.s64 	%rd3, %rd2, %rd79;
	shl.b32 	%r48, %r1, 2;
	cvt.u64.u32 	%rd80, %r48;
	and.b64  	%rd81, %rd80, 124;
	add.s64 	%rd82, %rd78, %rd81;
	ld.global.u32 	%r98, [%rd82+128];
	ld.global.u32 	%r99, [%rd82];
	setp.eq.s64 	%p1, %rd3, 0;
	mov.u32 	%r88, %r98;
	@%p1 bra 	$L__BB0_25;
	mov.b32 	%r81, 0;
	mov.u32 	%r89, %r99;
	mov.u32 	%r88, %r98;
	mov.u64 	%rd159, %rd3;
$L__BB0_2:
	and.b64  	%rd83, %rd159, 1;
	setp.eq.b64 	%p2, %rd83, 1;
	not.pred 	%p3, %p2;
	@%p3 bra 	$L__BB0_24;
	setp.eq.s32 	%p4, %r81, 0;
	mov.u32 	%r86, %r89;
	@%p4 bra 	$L__BB0_12;
	cvt.u64.u32 	%rd86, %r88;
	sub.s64 	%rd5, 2147483647, %rd86;
	mov.b64 	%rd161, 11;
	mov.b64 	%rd160, 14;
	mov.b32 	%r85, 0;
	mov.u32 	%r86, %r89;
$L__BB0_5:
	cvt.u64.u32 	%rd87, %r86;
	mul.lo.s64 	%rd88, %rd161, %rd87;
	mad.lo.s64 	%rd162, %rd5, %rd160, %rd88;
$L__BB0_6:
	shr.u64 	%rd89, %rd162, 31;
	and.b64  	%rd90, %rd162, 2147483647;
	add.s64 	%rd162, %rd90, %rd89;
	setp.gt.u64 	%p5, %rd162, 2147483647;
	@%p5 bra 	$L__BB0_6;
	cvt.u32.u64 	%r86, %rd162;
	mul.lo.s64 	%rd91, %rd161, %rd161;
	mad.lo.s64 	%rd92, %rd160, 2147483647, %rd91;
	shl.b64 	%rd93, %rd160, 1;
	sub.s64 	%rd161, %rd92, %rd93;
$L__BB0_8:
	shr.u64 	%rd94, %rd161, 31;
	and.b64  	%rd95, %rd161, 2147483647;
	add.s64 	%rd161, %rd95, %rd94;
	setp.gt.u64 	%p6, %rd161, 2147483647;
	@%p6 bra 	$L__BB0_8;
	mul.lo.s64 	%rd160, %rd160, %rd160;
$L__BB0_10:
	shr.u64 	%rd96, %rd160, 31;
	and.b64  	%rd97, %rd160, 2147483647;
	add.s64 	%rd160, %rd97, %rd96;
	setp.gt.u64 	%p7, %rd160, 2147483647;
	@%p7 bra 	$L__BB0_10;
	add.s32 	%r85, %r85, 1;
	setp.ne.s32 	%p8, %r85, %r81;
	@%p8 bra 	$L__BB0_5;
$L__BB0_12:
	cvt.u64.u32 	%rd17, %r89;
	mul.wide.u32 	%rd98, %r89, 11;
	cvt.u64.u32 	%rd99, %r88;
	mad.lo.s64 	%rd100, %rd99, -14, %rd98;
	add.s64 	%rd166, %rd100, 30064771058;
$L__BB0_13:
	shr.u64 	%rd101, %rd166, 31;
	and.b64  	%rd102, %rd166, 2147483647;
	add.s64 	%rd166, %rd102, %rd101;
	setp.gt.u64 	%p9, %rd166, 2147483647;
	@%p9 bra 	$L__BB0_13;
	setp.eq.s32 	%p10, %r81, 0;
	@%p10 bra 	$L__BB0_23;
	sub.s64 	%rd21, 2147483647, %rd17;
	mov.b64 	%rd168, 11;
	mov.b64 	%rd167, 14;
	mov.b32 	%r87, 0;
$L__BB0_16:
	and.b64  	%rd105, %rd166, 4294967295;
	mul.lo.s64 	%rd106, %rd105, %rd168;
	mad.lo.s64 	%rd166, %rd21, %rd167, %rd106;
$L__BB0_17:
	shr.u64 	%rd107, %rd166, 31;
	and.b64  	%rd108, %rd166, 2147483647;
	add.s64 	%rd166, %rd108, %rd107;
	setp.gt.u64 	%p11, %rd166, 2147483647;
	@%p11 bra 	$L__BB0_17;
	mul.lo.s64 	%rd109, %rd168, %rd168;
	mad.lo.s64 	%rd110, %rd167, 2147483647, %rd109;
	shl.b64 	%rd111, %rd167, 1;
	sub.s64 	%rd168, %rd110, %rd111;
$L__BB0_19:
	shr.u64 	%rd112, %rd168, 31;
	and.b64  	%rd113, %rd168, 2147483647;
	add.s64 	%rd168, %rd113, %rd112;
	setp.gt.u64 	%p12, %rd168, 2147483647;
	@%p12 bra 	$L__BB0_19;
	mul.lo.s64 	%rd167, %rd167, %rd167;
$L__BB0_21:
	shr.u64 	%rd114, %rd167, 31;
	and.b64  	%rd115, %rd167, 2147483647;
	add.s64 	%rd167, %rd115, %rd114;
	setp.gt.u64 	%p13, %rd167, 2147483647;
	@%p13 bra 	$L__BB0_21;
	add.s32 	%r87, %r87, 1;
	setp.ne.s32 	%p14, %r87, %r81;
	@%p14 bra 	$L__BB0_16;
$L__BB0_23:
	cvt.u32.u64 	%r89, %rd166;
	mov.u32 	%r88, %r86;
$L__BB0_24:
	shr.u64 	%rd35, %rd159, 1;
	add.s32 	%r81, %r81, 1;
	setp.gt.u64 	%p15, %rd159, 1;
	mov.u64 	%rd159, %rd35;
	@%p15 bra 	$L__BB0_2;
$L__BB0_25:
	mov.u32 	%r53, _ZZ26gm31_kernel_generate_arrayP10gm31_statePjPlE2xP;
	add.s32 	%r20, %r53, %r48;
	st.shared.u32 	[%r20], %r88;
	add.s64 	%rd173, %rd3, 1;
	setp.eq.s64 	%p16, %rd173, 0;
	@%p16 bra 	$L__BB0_50;
	mov.b32 	%r91, 0;
$L__BB0_27:
	and.b64  	%rd116, %rd173, 1;
	setp.eq.b64 	%p17, %rd116, 1;
	not.pred 	%p18, %p17;
	@%p18 bra 	$L__BB0_49;
	setp.eq.s32 	%p19, %r91, 0;
	mov.u32 	%r96, %r99;
	@%p19 bra 	$L__BB0_37;
	cvt.u64.u32 	%rd119, %r98;
	sub.s64 	%rd38, 2147483647, %rd119;
	mov.b64 	%rd175, 11;
	mov.b64 	%rd174, 14;
	mov.b32 	%r95, 0;
	mov.u32 	%r96, %r99;
$L__BB0_30:
	cvt.u64.u32 	%rd120, %r96;
	mul.lo.s64 	%rd121, %rd175, %rd120;
	mad.lo.s64 	%rd176, %rd38, %rd174, %rd121;
$L__BB0_31:
	shr.u64 	%rd122, %rd176, 31;
	and.b64  	%rd123, %rd176, 2147483647;
	add.s64 	%rd176, %rd123, %rd122;
	setp.gt.u64 	%p20, %rd176, 2147483647;
	@%p20 bra 	$L__BB0_31;
	cvt.u32.u64 	%r96, %rd176;
	mul.lo.s64 	%rd124, %rd175, %rd175;
	mad.lo.s64 	%rd125, %rd174, 2147483647, %rd124;
	shl.b64 	%rd126, %rd174, 1;
	sub.s64 	%rd175, %rd125, %rd126;
$L__BB0_33:
	shr.u64 	%rd127, %rd175, 31;
	and.b64  	%rd128, %rd175, 2147483647;
	add.s64 	%rd175, %rd128, %rd127;
	setp.gt.u64 	%p21, %rd175, 2147483647;
	@%p21 bra 	$L__BB0_33;
	mul.lo.s64 	%rd174, %rd174, %rd174;
$L__BB0_35:
	shr.u64 	%rd129, %rd174, 31;
	and.b64  	%rd130, %rd174, 2147483647;
	add.s64 	%rd174, %rd130, %rd129;
	setp.gt.u64 	%p22, %rd174, 2147483647;
	@%p22 bra 	$L__BB0_35;
	add.s32 	%r95, %r95, 1;
	setp.ne.s32 	%p23, %r95, %r91;
	@%p23 bra 	$L__BB0_30;
$L__BB0_37:
	cvt.u64.u32 	%rd50, %r99;
	mul.wide.u32 	%rd131, %r99, 11;
	cvt.u64.u32 	%rd132, %r98;
	mad.lo.s64 	%rd133, %rd132, -14, %rd131;
	add.s64 	%rd180, %rd133, 30064771058;
$L__BB0_38:
	shr.u64 	%rd134, %rd180, 31;
	and.b64  	%rd135, %rd180, 2147483647;
	add.s64 	%rd180, %rd135, %rd134;
	setp.gt.u64 	%p24, %rd180, 2147483647;
	@%p24 bra 	$L__BB0_38;
	setp.eq.s32 	%p25, %r91, 0;
	@%p25 bra 	$L__BB0_48;
	sub.s64 	%rd54, 2147483647, %rd50;
	mov.b64 	%rd182, 11;
	mov.b64 	%rd181, 14;
	mov.b32 	%r97, 0;
$L__BB0_41:
	and.b64  	%rd138, %rd180, 4294967295;
	mul.lo.s64 	%rd139, %rd138, %rd182;
	mad.lo.s64 	%rd180, %rd54, %rd181, %rd139;
$L__BB0_42:
	shr.u64 	%rd140, %rd180, 31;
	and.b64  	%rd141, %rd180, 2147483647;
	add.s64 	%rd180, %rd141, %rd140;
	setp.gt.u64 	%p26, %rd180, 2147483647;
	@%p26 bra 	$L__BB0_42;
	mul.lo.s64 	%rd142, %rd182, %rd182;
	mad.lo.s64 	%rd143, %rd181, 2147483647, %rd142;
	shl.b64 	%rd144, %rd181, 1;
	sub.s64 	%rd182, %rd143, %rd144;
$L__BB0_44:
	shr.u64 	%rd145, %rd182, 31;
	and.b64  	%rd146, %rd182, 2147483647;
	add.s64 	%rd182, %rd146, %rd145;
	setp.gt.u64 	%p27, %rd182, 2147483647;
	@%p27 bra 	$L__BB0_44;
	mul.lo.s64 	%rd181, %rd181, %rd181;
$L__BB0_46:
	shr.u64 	%rd147, %rd181, 31;
	and.b64  	%rd148, %rd181, 2147483647;
	add.s64 	%rd181, %rd148, %rd147;
	setp.gt.u64 	%p28, %rd181, 2147483647;
	@%p28 bra 	$L__BB0_46;
	add.s32 	%r97, %r97, 1;
	setp.ne.s32 	%p29, %r97, %r91;
	@%p29 bra 	$L__BB0_41;
$L__BB0_48:
	cvt.u32.u64 	%r99, %rd180;
	mov.u32 	%r98, %r96;
$L__BB0_49:
	shr.u64 	%rd68, %rd173, 1;
	add.s32 	%r91, %r91, 1;
	setp.gt.u64 	%p30, %rd173, 1;
	mov.u64 	%rd173, %rd68;
	@%p30 bra 	$L__BB0_27;
$L__BB0_50:
	mov.u32 	%r58, _ZZ26gm31_kernel_generate_arrayP10gm31_statePjPlE2xN;
	add.s32 	%r36, %r58, %r48;
	st.shared.u32 	[%r36], %r98;
	setp.lt.s64 	%p31, %rd2, 1;
	@%p31 bra 	$L__BB0_61;
	mov.b32 	%r60, 1;
	shl.b32 	%r37, %r60, %r2;
	mov.u32 	%r62, _ZZ26gm31_kernel_generate_arrayP10gm31_statePjPlE1a;
	add.s32 	%r38, %r62, %r48;
	and.b32  	%r39, %r1, 3;
	and.b32  	%r40, %r1, 15;
	cvta.to.global.u64 	%rd69, %rd75;
	mov.b32 	%r101, 0;
	mov.b64 	%rd187, 0;
$L__BB0_52:
	ld.shared.u32 	%r42, [%r36];
	ld.shared.u32 	%rd150, [%r20];
	mul.wide.u32 	%rd151, %r42, 11;
	mad.lo.s64 	%rd152, %rd150, -14, %rd151;
	add.s64 	%rd188, %rd152, 30064771058;
$L__BB0_53:
	shr.u64 	%rd153, %rd188, 31;
	and.b64  	%rd154, %rd188, 2147483647;
	add.s64 	%rd188, %rd154, %rd153;
	setp.gt.u64 	%p32, %rd188, 2147483647;
	@%p32 bra 	$L__BB0_53;
	setp.ne.s32 	%p33, %r39, 0;
	st.shared.u32 	[%r20], %r42;
	st.shared.u32 	[%r36], %rd188;
	setp.lt.u64 	%p34, %rd188, 1073741824;
	selp.b32 	%r63, 0, %r37, %p34;
	st.shared.u32 	[%r38], %r63;
	bar.sync 	0;
	@%p33 bra 	$L__BB0_56;
	ld.shared.u32 	%r64, [%r38];
	ld.shared.u32 	%r65, [%r38+4];
	add.s32 	%r66, %r65, %r64;
	ld.shared.u32 	%r67, [%r38+8];
	add.s32 	%r68, %r66, %r67;
	ld.shared.u32 	%r69, [%r38+12];
	add.s32 	%r70, %r68, %r69;
	st.shared.u32 	[%r38], %r70;
$L__BB0_56:
	setp.ne.s32 	%p35, %r40, 0;
	bar.sync 	0;
	@%p35 bra 	$L__BB0_58;
	ld.shared.u32 	%r71, [%r38];
	ld.shared.u32 	%r72, [%r38+16];
	add.s32 	%r73, %r72, %r71;
	ld.shared.u32 	%r74, [%r38+32];
	add.s32 	%r75, %r73, %r74;
	ld.shared.u32 	%r76, [%r38+48];
	add.s32 	%r77, %r75, %r76;
	st.shared.u32 	[%r38], %r77;
$L__BB0_58:
	setp.ne.s32 	%p36, %r2, 0;
	bar.sync 	0;
	@%p36 bra 	$L__BB0_60;
	ld.shared.u32 	%r78, [%r38];
	ld.shared.u32 	%r79, [%r38+64];
	add.s32 	%r80, %r79, %r78;
	add.s64 	%rd155, %rd187, %rd3;
	shl.b64 	%rd156, %rd155, 2;
	add.s64 	%rd157, %rd69, %rd156;
	st.global.u32 	[%rd157], %r80;
$L__BB0_60:
	add.s32 	%r101, %r101, 1;
	cvt.u64.u32 	%rd187, %r101;
	ld.global.u64 	%rd158, [%rd1];
	setp.gt.s64 	%p37, %rd158, %rd187;
	@%p37 bra 	$L__BB0_52;
$L__BB0_61:
	ret;

}
	// .globl	_Z32gm31_kernel_generate_array_floatP10gm31_statePfPl
.visible .entry _Z32gm31_kernel_generate_array_floatP10gm31_statePfPl(
	.param .u64 .ptr .align 1 _Z32gm31_kernel_generate_array_floatP10gm31_statePfPl_param_0,
	.param .u64 .ptr .align 1 _Z32gm31_kernel_generate_array_floatP10gm31_statePfPl_param_1,
	.param .u64 .ptr .align 1 _Z32gm31_kernel_generate_array_floatP10gm31_statePfPl_param_2
)
{
	.reg .pred 	%p<38>;
	.reg .b32 	%r<102>;
	.reg .b32 	%f<3>;
	.reg .b64 	%rd<189>;
	// demoted variable
	.shared .align 4 .b8 _ZZ32gm31_kernel_generate_array_floatP10gm31_statePfPlE2xP[512];
	// demoted variable
	.shared .align 4 .b8 _ZZ32gm31_kernel_generate_array_floatP10gm31_statePfPlE2xN[512];
	// demoted variable
	.shared .align 4 .b8 _ZZ32gm31_kernel_generate_array_floatP10gm31_statePfPlE1a[512];
	ld.param.u64 	%rd76, [_Z32gm31_kernel_generate_array_floatP10gm31_statePfPl_param_0];
	ld.param.u64 	%rd75, [_Z32gm31_kernel_generate_array_floatP10gm31_statePfPl_param_1];
	ld.param.u64 	%rd77, [_Z32gm31_kernel_generate_array_floatP10gm31_statePfPl_param_2];
	cvta.to.global.u64 	%rd78, %rd76;
	cvta.to.global.u64 	%rd1, %rd77;
	mov.u32 	%r1, %tid.x;
	and.b32  	%r2, %r1, 31;
	mov.u32 	%r44, %ctaid.x;
	mov.u32 	%r45, %ntid.x;
	mad.lo.s32 	%r46, %r44, %r45, %r1;
	shr.u32 	%r47, %r46, 5;
	cvt.u64.u32 	%rd79, %r47;
	ld.global.u64 	%rd2, [%rd1];
	mul.lo.s64 	%rd3, %rd2, %rd79;
	shl.b32 	%r48, %r1, 2;
	cvt.u64.u32 	%rd80, %r48;
	and.b64  	%rd81, %rd80, 124;
	add.s64 	%rd82, %rd78, %rd81;
	ld.global.u32 	%r98, [%rd82+128];
	ld.global.u32 	%r99, [%rd82];
	setp.eq.s64 	%p1, %rd3, 0;
	mov.u32 	%r88, %r98;
	@%p1 bra 	$L__BB1_25;
	mov.b32 	%r81, 0;
	mov.u32 	%r89, %r99;
	mov.u32 	%r88, %r98;
	mov.u64 	%rd159, %rd3;
$L__BB1_2:
	and.b64  	%rd83, %rd159, 1;
	setp.eq.b64 	%p2, %rd83, 1;
	not.pred 	%p3, %p2;
	@%p3 bra 	$L__BB1_24;
	setp.eq.s32 	%p4, %r81, 0;
	mov.u32 	%r86, %r89;
	@%p4 bra 	$L__BB1_12;
	cvt.u64.u32 	%rd86, %r88;
	sub.s64 	%rd5, 2147483647, %rd86;
	mov.b64 	%rd161, 11;
	mov.b64 	%rd160, 14;
	mov.b32 	%r85, 0;
	mov.u32 	%r86, %r89;
$L__BB1_5:
	cvt.u64.u32 	%rd87, %r86;
	mul.lo.s64 	%rd88, %rd161, %rd87;
	mad.lo.s64 	%rd162, %rd5, %rd160, %rd88;
$L__BB1_6:
	shr.u64 	%rd89, %rd162, 31;
	and.b64  	%rd90, %rd162, 2147483647;
	add.s64 	%rd162, %rd90, %rd89;
	setp.gt.u64 	%p5, %rd162, 2147483647;
	@%p5 bra 	$L__BB1_6;
	cvt.u32.u64 	%r86, %rd162;
	mul.lo.s64 	%rd91, %rd161, %rd161;
	mad.lo.s64 	%rd92, %rd160, 2147483647, %rd91;
	shl.b64 	%rd93, %rd160, 1;
	sub.s64 	%rd161, %rd92, %rd93;
$L__BB1_8:
	shr.u64 	%rd94, %rd161, 31;
	and.b64  	%rd95, %rd161, 2147483647;
	add.s64 	%rd161, %rd95, %rd94;
	setp.gt.u64 	%p6, %rd161, 2147483647;
	@%p6 bra 	$L__BB1_8;
	mul.lo.s64 	%rd160, %rd160, %rd160;
$L__BB1_10:
	shr.u64 	%rd96, %rd160, 31;
	and.b64  	%rd97, %rd160, 2147483647;
	add.s64 	%rd160, %rd97, %rd96;
	setp.gt.u64 	%p7, %rd160, 2147483647;
	@%p7 bra 	$L__BB1_10;
	add.s32 	%r85, %r85, 1;
	setp.ne.s32 	%p8, %r85, %r81;
	@%p8 bra 	$L__BB1_5;
$L__BB1_12:
	cvt.u64.u32 	%rd17, %r89;
	mul.wide.u32 	%rd98, %r89, 11;
	cvt.u64.u32 	%rd99, %r88;
	mad.lo.s64 	%rd100, %rd99, -14, %rd98;
	add.s64 	%rd166, %rd100, 30064771058;
$L__BB1_13:
	shr.u64 	%rd101, %rd166, 31;
	and.b64  	%rd102, %rd166, 2147483647;
	add.s64 	%rd166, %rd102, %rd101;
	setp.gt.u64 	%p9, %rd166, 2147483647;
	@%p9 bra 	$L__BB1_13;
	setp.eq.s32 	%p10, %r81, 0;
	@%p10 bra 	$L__BB1_23;
	sub.s64 	%rd21, 2147483647, %rd17;
	mov.b64 	%rd168, 11;
	mov.b64 	%rd167, 14;
	mov.b32 	%r87, 0;
$L__BB1_16:
	and.b64  	%rd105, %rd166, 4294967295;
	mul.lo.s64 	%rd106, %rd105, %rd168;
	mad.lo.s64 	%rd166, %rd21, %rd167, %rd106;
$L__BB1_17:
	shr.u64 	%rd107, %rd166, 31;
	and.b64  	%rd108, %rd166, 2147483647;
	add.s64 	%rd166, %rd108, %rd107;
	setp.gt.u64 	%p11, %rd166, 2147483647;
	@%p11 bra 	$L__BB1_17;
	mul.lo.s64 	%rd109, %rd168, %rd168;
	mad.lo.s64 	%rd110, %rd167, 2147483647, %rd109;
	shl.b64 	%rd111, %rd167, 1;
	sub.s64 	%rd168, %rd110, %rd111;
$L__BB1_19:
	shr.u64 	%rd112, %rd168, 31;
	and.b64  	%rd113, %rd168, 2147483647;
	add.s64 	%rd168, %rd113, %rd112;
	setp.gt.u64 	%p12, %rd168, 2147483647;
	@%p12 bra 	$L__BB1_19;
	mul.lo.s64 	%rd167, %rd167, %rd167;
$L__BB1_21:
	shr.u64 	%rd114, %rd167, 31;
	and.b64  	%rd115, %rd167, 2147483647;
	add.s64 	%rd167, %rd115, %rd114;
	setp.gt.u64 	%p13, %rd167, 2147483647;
	@%p13 bra 	$L__BB1_21;
	add.s32 	%r87, %r87, 1;
	setp.ne.s32 	%p14, %r87, %r81;
	@%p14 bra 	$L__BB1_16;
$L__BB1_23:
	cvt.u32.u64 	%r89, %rd166;
	mov.u32 	%r88, %r86;
$L__BB1_24:
	shr.u64 	%rd35, %rd159, 1;
	add.s32 	%r81, %r81, 1;
	setp.gt.u64 	%p15, %rd159, 1;
	mov.u64 	%rd159, %rd35;
	@%p15 bra 	$L__BB1_2;
$L__BB1_25:
	mov.u32 	%r53, _ZZ32gm31_kernel_generate_array_floatP10gm31_statePfPlE2xP;
	add.s32 	%r20, %r53, %r48;
	st.shared.u32 	[%r20], %r88;
	add.s64 	%rd173, %rd3, 1;
	setp.eq.s64 	%p16, %rd173, 0;
	@%p16 bra 	$L__BB1_50;
	mov.b32 	%r91, 0;
$L__BB1_27:
	and.b64  	%rd116, %rd173, 1;
	setp.eq.b64 	%p17, %rd116, 1;
	not.pred 	%p18, %p17;
	@%p18 bra 	$L__BB1_49;
	setp.eq.s32 	%p19, %r91, 0;
	mov.u32 	%r96, %r99;
	@%p19 bra 	$L__BB1_37;
	cvt.u64.u32 	%rd119, %r98;
	sub.s64 	%rd38, 2147483647, %rd119;
	mov.b64 	%rd175, 11;
	mov.b64 	%rd174, 14;
	mov.b32 	%r95, 0;
	mov.u32 	%r96, %r99;
$L__BB1_30:
	cvt.u64.u32 	%rd120, %r96;
	mul.lo.s64 	%rd121, %rd175, %rd120;
	mad.lo.s64 	%rd176, %rd38, %rd174, %rd121;
$L__BB1_31:
	shr.u64 	%rd122, %rd176, 31;
	and.b64  	%rd123, %rd176, 2147483647;
	add.s64 	%rd176, %rd123, %rd122;
	setp.gt.u64 	%p20, %rd176, 2147483647;
	@%p20 bra 	$L__BB1_31;
	cvt.u32.u64 	%r96, %rd176;
	mul.lo.s64 	%rd124, %rd175, %rd175;
	mad.lo.s64 	%rd125, %rd174, 2147483647, %rd124;
	shl.b64 	%rd126, %rd174, 1;
	sub.s64 	%rd175, %rd125, %rd126;
$L__BB1_33:
	shr.u64 	%rd127, %rd175, 31;
	and.b64  	%rd128, %rd175, 2147483647;
	add.s64 	%rd175, %rd128, %rd127;
	setp.gt.u64 	%p21, %rd175, 2147483647;
	@%p21 bra 	$L__BB1_33;
	mul.lo.s64 	%rd174, %rd174, %rd174;
$L__BB1_35:
	shr.u64 	%rd129, %rd174, 31;
	and.b64  	%rd130, %rd174, 2147483647;
	add.s64 	%rd174, %rd130, %rd129;
	setp.gt.u64 	%p22, %rd174, 2147483647;
	@%p22 bra 	$L__BB1_35;
	add.s32 	%r95, %r95, 1;
	setp.ne.s32 	%p23, %r95, %r91;
	@%p23 bra 	$L__BB1_30;
$L__BB1_37:
	cvt.u64.u32 	%rd50, %r99;
	mul.wide.u32 	%rd131, %r99, 11;
	cvt.u64.u32 	%rd132, %r98;
	mad.lo.s64 	%rd133, %rd132, -14, %rd131;
	add.s64 	%rd180, %rd133, 30064771058;
$L__BB1_38:
	shr.u64 	%rd134, %rd180, 31;
	and.b64  	%rd135, %rd180, 2147483647;
	add.s64 	%rd180, %rd135, %rd134;
	setp.gt.u64 	%p24, %rd180, 2147483647;
	@%p24 bra 	$L__BB1_38;
	setp.eq.s32 	%p25, %r91, 0;
	@%p25 bra 	$L__BB1_48;
	sub.s64 	%rd54, 2147483647, %rd50;
	mov.b64 	%rd182, 11;
	mov.b64 	%rd181, 14;
	mov.b32 	%r97, 0;
$L__BB1_41:
	and.b64  	%rd138, %rd180, 4294967295;
	mul.lo.s64 	%rd139, %rd138, %rd182;
	mad.lo.s64 	%rd180, %rd54, %rd181, %rd139;
$L__BB1_42:
	shr.u64 	%rd140, %rd180, 31;
	and.b64  	%rd141, %rd180, 2147483647;
	add.s64 	%rd180, %rd141, %rd140;
	setp.gt.u64 	%p26, %rd180, 2147483647;
	@%p26 bra 	$L__BB1_42;
	mul.lo.s64 	%rd142, %rd182, %rd182;
	mad.lo.s64 	%rd143, %rd181, 2147483647, %rd142;
	shl.b64 	%rd144, %rd181, 1;
	sub.s64 	%rd182, %rd143, %rd144;
$L__BB1_44:
	shr.u64 	%rd145, %rd182, 31;
	and.b64  	%rd146, %rd182, 2147483647;
	add.s64 	%rd182, %rd146, %rd145;
	setp.gt.u64 	%p27, %rd182, 2147483647;
	@%p27 bra 	$L__BB1_44;
	mul.lo.s64 	%rd181, %rd181, %rd181;
$L__BB1_46:
	shr.u64 	%rd147, %rd181, 31;
	and.b64  	%rd148, %rd181, 2147483647;
	add.s64 	%rd181, %rd148, %rd147;
	setp.gt.u64 	%p28, %rd181, 2147483647;
	@%p28 bra 	$L__BB1_46;
	add.s32 	%r97, %r97, 1;
	setp.ne.s32 	%p29, %r97, %r91;
	@%p29 bra 	$L__BB1_41;
$L__BB1_48:
	cvt.u32.u64 	%r99, %rd180;
	mov.u32 	%r98, %r96;
$L__BB1_49:
	shr.u64 	%rd68, %rd173, 1;
	add.s32 	%r91, %r91, 1;
	setp.gt.u64 	%p30, %rd173, 1;
	mov.u64 	%rd173, %rd68;
	@%p30 bra 	$L__BB1_27;
$L__BB1_50:
	mov.u32 	%r58, _ZZ32gm31_kernel_generate_array_floatP10gm31_statePfPlE2xN;
	add.s32 	%r36, %r58, %r48;
	st.shared.u32 	[%r36], %r98;
	setp.lt.s64 	%p31, %rd2, 1;
	@%p31 bra 	$L__BB1_61;
	mov.b32 	%r60, 1;
	shl.b32 	%r37, %r60, %r2;
	mov.u32 	%r62, _ZZ32gm31_kernel_generate_array_floatP10gm31_statePfPlE1a;
	add.s32 	%r38, %r62, %r48;
	and.b32  	%r39, %r1, 3;
	and.b32  	%r40, %r1, 15;
	cvta.to.global.u64 	%rd69, %rd75;
	mov.b32 	%r101, 0;
	mov.b64 	%rd187, 0;
$L__BB1_52:
	ld.shared.u32 	%r42, [%r36];
	ld.shared.u32 	%rd150, [%r20];
	mul.wide.u32 	%rd151, %r42, 11;
	mad.lo.s64 	%rd152, %rd150, -14, %rd151;
	add.s64 	%rd188, %rd152, 30064771058;
$L__BB1_53:
	shr.u64 	%rd153, %rd188, 31;
	and.b64  	%rd154, %rd188, 2147483647;
	add.s64 	%rd188, %rd154, %rd153;
	setp.gt.u64 	%p32, %rd188, 2147483647;
	@%p32 bra 	$L__BB1_53;
	setp.ne.s32 	%p33, %r39, 0;
	st.shared.u32 	[%r20], %r42;
	st.shared.u32 	[%r36], %rd188;
	setp.lt.u64 	%p34, %rd188, 1073741824;
	selp.b32 	%r63, 0, %r37, %p34;
	st.shared.u32 	[%r38], %r63;
	bar.sync 	0;
	@%p33 bra 	$L__BB1_56;
	ld.shared.u32 	%r64, [%r38];
	ld.shared.u32 	%r65, [%r38+4];
	add.s32 	%r66, %r65, %r64;
	ld.shared.u32 	%r67, [%r38+8];
	add.s32 	%r68, %r66, %r67;
	ld.shared.u32 	%r69, [%r38+12];
	add.s32 	%r70, %r68, %r69;
	st.shared.u32 	[%r38], %r70;
$L__BB1_56:
	setp.ne.s32 	%p35, %r40, 0;
	bar.sync 	0;
	@%p35 bra 	$L__BB1_58;
	ld.shared.u32 	%r71, [%r38];
	ld.shared.u32 	%r72, [%r38+16];
	add.s32 	%r73, %r72, %r71;
	ld.shared.u32 	%r74, [%r38+32];
	add.s32 	%r75, %r73, %r74;
	ld.shared.u32 	%r76, [%r38+48];
	add.s32 	%r77, %r75, %r76;
	st.shared.u32 	[%r38], %r77;
$L__BB1_58:
	setp.ne.s32 	%p36, %r2, 0;
	bar.sync 	0;
	@%p36 bra 	$L__BB1_60;
	ld.shared.u32 	%r78, [%r38];
	ld.shared.u32 	%r79, [%r38+64];
	add.s32 	%r80, %r79, %r78;
	cvt.rn.f32.u32 	%f1, %r80;
	mul.f32 	%f2, %f1, 0f2F800000;
	add.s64 	%rd155, %rd187, %rd3;
	shl.b64 	%rd156, %rd155, 2;
	add.s64 	%rd157, %rd69, %rd156;
	st.global.f32 	[%rd157], %f2;
$L__BB1_60:
	add.s32 	%r101, %r101, 1;
	cvt.u64.u32 	%rd187, %r101;
	ld.global.u64 	%rd158, [%rd1];
	setp.gt.s64 	%p37, %rd158, %rd187;
	@%p37 bra 	$L__BB1_52;
$L__BB1_61:
	ret;

}
	// .globl	_Z33gm31_kernel_generate_array_doubleP10gm31_statePdPl
.visible .entry _Z33gm31_kernel_generate_array_doubleP10gm31_statePdPl(
	.param .u64 .ptr .align 1 _Z33gm31_kernel_generate_array_doubleP10gm31_statePdPl_param_0,
	.param .u64 .ptr .align 1 _Z33gm31_kernel_generate_array_doubleP10gm31_statePdPl_param_1,
	.param .u64 .ptr .align 1 _Z33gm31_kernel_generate_array_doubleP10gm31_statePdPl_param_2
)
{
	.reg .pred 	%p<38>;
	.reg .b32 	%r<102>;
	.reg .b64 	%rd<189>;
	.reg .b64 	%fd<3>;
	// demoted variable
	.shared .align 4 .b8 _ZZ33gm31_kernel_generate_array_doubleP10gm31_statePdPlE2xP[512];
	// demoted variable
	.shared .align 4 .b8 _ZZ33gm31_kernel_generate_array_doubleP10gm31_statePdPlE2xN[512];
	// demoted variable
	.shared .align 4 .b8 _ZZ33gm31_kernel_generate_array_doubleP10gm31_statePdPlE1a[512];
	ld.param.u64 	%rd76, [_Z33gm31_kernel_generate_array_doubleP10gm31_statePdPl_param_0];
	ld.param.u64 	%rd75, [_Z33gm31_kernel_generate_array_doubleP10gm31_statePdPl_param_1];
	ld.param.u64 	%rd77, [_Z33gm31_kernel_generate_array_doubleP10gm31_statePdPl_param_2];
	cvta.to.global.u64 	%rd78, %rd76;
	cvta.to.global.u64 	%rd1, %rd77;
	mov.u32 	%r1, %tid.x;
	and.b32  	%r2, %r1, 31;
	mov.u32 	%r44, %ctaid.x;
	mov.u32 	%r45, %ntid.x;
	mad.lo.s32 	%r46, %r44, %r45, %r1;
	shr.u32 	%r47, %r46, 5;
	cvt.u64.u32 	%rd79, %r47;
	ld.global.u64 	%rd2, [%rd1];
	mul.lo.s64 	%rd3, %rd2, %rd79;
	shl.b32 	%r48, %r1, 2;
	cvt.u64.u32 	%rd80, %r48;
	and.b64  	%rd81, %rd80, 124;
	add.s64 	%rd82, %rd78, %rd81;
	ld.global.u32 	%r98, [%rd82+128];
	ld.global.u32 	%r99, [%rd82];
	setp.eq.s64 	%p1, %rd3, 0;
	mov.u32 	%r88, %r98;
	@%p1 bra 	$L__BB2_25;
	mov.b32 	%r81, 0;
	mov.u32 	%r89, %r99;
	mov.u32 	%r88, %r98;
	mov.u64 	%rd159, %rd3;
$L__BB2_2:
	and.b64  	%rd83, %rd159, 1;
	setp.eq.b64 	%p2, %rd83, 1;
	not.pred 	%p3, %p2;
	@%p3 bra 	$L__BB2_24;
	setp.eq.s32 	%p4, %r81, 0;
	mov.u32 	%r86, %r89;
	@%p4 bra 	$L__BB2_12;
	cvt.u64.u32 	%rd86, %r88;
	sub.s64 	%rd5, 2147483647, %rd86;
	mov.b64 	%rd161, 11;
	mov.b64 	%rd160, 14;
	mov.b32 	%r85, 0;
	mov.u32 	%r86, %r89;
$L__BB2_5:
	cvt.u64.u32 	%rd87, %r86;
	mul.lo.s64 	%rd88, %rd161, %rd87;
	mad.lo.s64 	%rd162, %rd5, %rd160, %rd88;
$L__BB2_6:
	shr.u64 	%rd89, %rd162, 31;
	and.b64  	%rd90, %rd162, 2147483647;
	add.s64 	%rd162, %rd90, %rd89;
	setp.gt.u64 	%p5, %rd162, 2147483647;
	@%p5 bra 	$L__BB2_6;
	cvt.u32.u64 	%r86, %rd162;
	mul.lo.s64 	%rd91, %rd161, %rd161;
	mad.lo.s64 	%rd92, %rd160, 2147483647, %rd91;
	shl.b64 	%rd93, %rd160, 1;
	sub.s64 	%rd161, %rd92, %rd93;
$L__BB2_8:
	shr.u64 	%rd94, %rd161, 31;
	and.b64  	%rd95, %rd161, 2147483647;
	add.s64 	%rd161, %rd95, %rd94;
	setp.gt.u64 	%p6, %rd161, 2147483647;
	@%p6 bra 	$L__BB2_8;
	mul.lo.s64 	%rd160, %rd160, %rd160;
$L__BB2_10:
	shr.u64 	%rd96, %rd160, 31;
	and.b64  	%rd97, %rd160, 2147483647;
	add.s64 	%rd160, %rd97, %rd96;
	setp.gt.u64 	%p7, %rd160, 2147483647;
	@%p7 bra 	$L__BB2_10;
	add.s32 	%r85, %r85, 1;
	setp.ne.s32 	%p8, %r85, %r81;
	@%p8 bra 	$L__BB2_5;
$L__BB2_12:
	cvt.u64.u32 	%rd17, %r89;
	mul.wide.u32 	%rd98, %r89, 11;
	cvt.u64.u32 	%rd99, %r88;
	mad.lo.s64 	%rd100, %rd99, -14, %rd98;
	add.s64 	%rd166, %rd100, 30064771058;
$L__BB2_13:
	shr.u64 	%rd101, %rd166, 31;
	and.b64  	%rd102, %rd166, 2147483647;
	add.s64 	%rd166, %rd102, %rd101;
	setp.gt.u64 	%p9, %rd166, 2147483647;
	@%p9 bra 	$L__BB2_13;
	setp.eq.s32 	%p10, %r81, 0;
	@%p10 bra 	$L__BB2_23;
	sub.s64 	%rd21, 2147483647, %rd17;
	mov.b64 	%rd168, 11;
	mov.b64 	%rd167, 14;
	mov.b32 	%r87, 0;
$L__BB2_16:
	and.b64  	%rd105, %rd166, 4294967295;
	mul.lo.s64 	%rd106, %rd105, %rd168;
	mad.lo.s64 	%rd166, %rd21, %rd167, %rd106;
$L__BB2_17:
	shr.u64 	%rd107, %rd166, 31;
	and.b64  	%rd108, %rd166, 2147483647;
	add.s64 	%rd166, %rd108, %rd107;
	setp.gt.u64 	%p11, %rd166, 2147483647;
	@%p11 bra 	$L__BB2_17;
	mul.lo.s64 	%rd109, %rd168, %rd168;
	mad.lo.s64 	%rd110, %rd167, 2147483647, %rd109;
	shl.b64 	%rd111, %rd167, 1;
	sub.s64 	%rd168, %rd110, %rd111;
$L__BB2_19:
	shr.u64 	%rd112, %rd168, 31;
	and.b64  	%rd113, %rd168, 2147483647;
	add.s64 	%rd168, %rd113, %rd112;
	setp.gt.u64 	%p12, %rd168, 2147483647;
	@%p12 bra 	$L__BB2_19;
	mul.lo.s64 	%rd167, %rd167, %rd167;
$L__BB2_21:
	shr.u64 	%rd114, %rd167, 31;
	and.b64  	%rd115, %rd167, 2147483647;
	add.s64 	%rd167, %rd115, %rd114;
	setp.gt.u64 	%p13, %rd167, 2147483647;
	@%p13 bra 	$L__BB2_21;
	add.s32 	%r87, %r87, 1;
	setp.ne.s32 	%p14, %r87, %r81;
	@%p14 bra 	$L__BB2_16;
$L__BB2_23:
	cvt.u32.u64 	%r89, %rd166;
	mov.u32 	%r88, %r86;
$L__BB2_24:
	shr.u64 	%rd35, %rd159, 1;
	add.s32 	%r81, %r81, 1;
	setp.gt.u64 	%p15, %rd159, 1;
	mov.u64 	%rd159, %rd35;
	@%p15 bra 	$L__BB2_2;
$L__BB2_25:
	mov.u32 	%r53, _ZZ33gm31_kernel_generate_array_doubleP10gm31_statePdPlE2xP;
	add.s32 	%r20, %r53, %r48;
	st.shared.u32 	[%r20], %r88;
	add.s64 	%rd173, %rd3, 1;
	setp.eq.s64 	%p16, %rd173, 0;
	@%p16 bra 	$L__BB2_50;
	mov.b32 	%r91, 0;
$L__BB2_27:
	and.b64  	%rd116, %rd173, 1;
	setp.eq.b64 	%p17, %rd116, 1;
	not.pred 	%p18, %p17;
	@%p18 bra 	$L__BB2_49;
	setp.eq.s32 	%p19, %r91, 0;
	mov.u32 	%r96, %r99;
	@%p19 bra 	$L__BB2_37;
	cvt.u64.u32 	%rd119, %r98;
	sub.s64 	%rd38, 2147483647, %rd119;
	mov.b64 	%rd175, 11;
	mov.b64 	%rd174, 14;
	mov.b32 	%r95, 0;
	mov.u32 	%r96, %r99;
$L__BB2_30:
	cvt.u64.u32 	%rd120, %r96;
	mul.lo.s64 	%rd121, %rd175, %rd120;
	mad.lo.s64 	%rd176, %rd38, %rd174, %rd121;
$L__BB2_31:
	shr.u64 	%rd122, %rd176, 31;
	and.b64  	%rd123, %rd176, 2147483647;
	add.s64 	%rd176, %rd123, %rd122;
	setp.gt.u64 	%p20, %rd176, 2147483647;
	@%p20 bra 	$L__BB2_31;
	cvt.u32.u64 	%r96, %rd176;
	mul.lo.s64 	%rd124, %rd175, %rd175;
	mad.lo.s64 	%rd125, %rd174, 2147483647, %rd124;
	shl.b64 	%rd126, %rd174, 1;
	sub.s64 	%rd175, %rd125, %rd126;
$L__BB2_33:
	shr.u64 	%rd127, %rd175, 31;
	and.b64  	%rd128, %rd175, 2147483647;
	add.s64 	%rd175, %rd128, %rd127;
	setp.gt.u64 	%p21, %rd175, 2147483647;
	@%p21 bra 	$L__BB2_33;
	mul.lo.s64 	%rd174, %rd174, %rd174;
$L__BB2_35:
	shr.u64 	%rd129, %rd174, 31;
	and.b64  	%rd130, %rd174, 2147483647;
	add.s64 	%rd174, %rd130, %rd129;
	setp.gt.u64 	%p22, %rd174, 2147483647;
	@%p22 bra 	$L__BB2_35;
	add.s32 	%r95, %r95, 1;
	setp.ne.s32 	%p23, %r95, %r91;
	@%p23 bra 	$L__BB2_30;
$L__BB2_37:
	cvt.u64.u32 	%rd50, %r99;
	mul.wide.u32 	%rd131, %r99, 11;
	cvt.u64.u32 	%rd132, %r98;
	mad.lo.s64 	%rd133, %rd132, -14, %rd131;
	add.s64 	%rd180, %rd133, 30064771058;
$L__BB2_38:
	shr.u64 	%rd134, %rd180, 31;
	and.b64  	%rd135, %rd180, 2147483647;
	add.s64 	%rd180, %rd135, %rd134;
	setp.gt.u64 	%p24, %rd180, 2147483647;
	@%p24 bra 	$L__BB2_38;
	setp.eq.s32 	%p25, %r91, 0;
	@%p25 bra 	$L__BB2_48;
	sub.s64 	%rd54, 2147483647, %rd50;
	mov.b64 	%rd182, 11;
	mov.b64 	%rd181, 14;
	mov.b32 	%r97, 0;
$L__BB2_41:
	and.b64  	%rd138, %rd180, 4294967295;
	mul.lo.s64 	%rd139, %rd138, %rd182;
	mad.lo.s64 	%rd180, %rd54, %rd181, %rd139;
$L__BB2_42:
	shr.u64 	%rd140, %rd180, 31;
	and.b64  	%rd141, %rd180, 2147483647;
	add.s64 	%rd180, %rd141, %rd140;
	setp.gt.u64 	%p26, %rd180, 2147483647;
	@%p26 bra 	$L__BB2_42;
	mul.lo.s64 	%rd142, %rd182, %rd182;
	mad.lo.s64 	%rd143, %rd181, 2147483647, %rd142;
	shl.b64 	%rd144, %rd181, 1;
	sub.s64 	%rd182, %rd143, %rd144;
$L__BB2_44:
	shr.u64 	%rd145, %rd182, 31;
	and.b64  	%rd146, %rd182, 2147483647;
	add.s64 	%rd182, %rd146, %rd145;
	setp.gt.u64 	%p27, %rd182, 2147483647;
	@%p27 bra 	$L__BB2_44;
	mul.lo.s64 	%rd181, %rd181, %rd181;
$L__BB2_46:
	shr.u64 	%rd147, %rd181, 31;
	and.b64  	%rd148, %rd181, 2147483647;
	add.s64 	%rd181, %rd148, %rd147;
	setp.gt.u64 	%p28, %rd181, 2147483647;
	@%p28 bra 	$L__BB2_46;
	add.s32 	%r97, %r97, 1;
	setp.ne.s32 	%p29, %r97, %r91;
	@%p29 bra 	$L__BB2_41;
$L__BB2_48:
	cvt.u32.u64 	%r99, %rd180;
	mov.u32 	%r98, %r96;
$L__BB2_49:
	shr.u64 	%rd68, %rd173, 1;
	add.s32 	%r91, %r91, 1;
	setp.gt.u64 	%p30, %rd173, 1;
	mov.u64 	%rd173, %rd68;
	@%p30 bra 	$L__BB2_27;
$L__BB2_50:
	mov.u32 	%r58, _ZZ33gm31_kernel_generate_array_doubleP10gm31_statePdPlE2xN;
	add.s32 	%r36, %r58, %r48;
	st.shared.u32 	[%r36], %r98;
	setp.lt.s64 	%p31, %rd2, 1;
	@%p31 bra 	$L__BB2_61;
	mov.b32 	%r60, 1;
	shl.b32 	%r37, %r60, %r2;
	mov.u32 	%r62, _ZZ33gm31_kernel_generate_array_doubleP10gm31_statePdPlE1a;
	add.s32 	%r38, %r62, %r48;
	and.b32  	%r39, %r1, 3;
	and.b32  	%r40, %r1, 15;
	cvta.to.global.u64 	%rd69, %rd75;
	mov.b32 	%r101, 0;
	mov.b64 	%rd187, 0;
$L__BB2_52:
	ld.shared.u32 	%r42, [%r36];
	ld.shared.u32 	%rd150, [%r20];
	mul.wide.u32 	%rd151, %r42, 11;
	mad.lo.s64 	%rd152, %rd150, -14, %rd151;
	add.s64 	%rd188, %rd152, 30064771058;
$L__BB2_53:
	shr.u64 	%rd153, %rd188, 31;
	and.b64  	%rd154, %rd188, 2147483647;
	add.s64 	%rd188, %rd154, %rd153;
	setp.gt.u64 	%p32, %rd188, 2147483647;
	@%p32 bra 	$L__BB2_53;
	setp.ne.s32 	%p33, %r39, 0;
	st.shared.u32 	[%r20], %r42;
	st.shared.u32 	[%r36], %rd188;
	setp.lt.u64 	%p34, %rd188, 1073741824;
	selp.b32 	%r63, 0, %r37, %p34;
	st.shared.u32 	[%r38], %r63;
	bar.sync 	0;
	@%p33 bra 	$L__BB2_56;
	ld.shared.u32 	%r64, [%r38];
	ld.shared.u32 	%r65, [%r38+4];
	add.s32 	%r66, %r65, %r64;
	ld.shared.u32 	%r67, [%r38+8];
	add.s32 	%r68, %r66, %r67;
	ld.shared.u32 	%r69, [%r38+12];
	add.s32 	%r70, %r68, %r69;
	st.shared.u32 	[%r38], %r70;
$L__BB2_56:
	setp.ne.s32 	%p35, %r40, 0;
	bar.sync 	0;
	@%p35 bra 	$L__BB2_58;
	ld.shared.u32 	%r71, [%r38];
	ld.shared.u32 	%r72, [%r38+16];
	add.s32 	%r73, %r72, %r71;
	ld.shared.u32 	%r74, [%r38+32];
	add.s32 	%r75, %r73, %r74;
	ld.shared.u32 	%r76, [%r38+48];
	add.s32 	%r77, %r75, %r76;
	st.shared.u32 	[%r38], %r77;
$L__BB2_58:
	setp.ne.s32 	%p36, %r2, 0;
	bar.sync 	0;
	@%p36 bra 	$L__BB2_60;
	ld.shared.u32 	%r78, [%r38];
	ld.shared.u32 	%r79, [%r38+64];
	add.s32 	%r80, %r79, %r78;
	cvt.rn.f64.u32 	%fd1, %r80;
	mul.f64 	%fd2, %fd1, 0d3DF0000000000000;
	add.s64 	%rd155, %rd187, %rd3;
	shl.b64 	%rd156, %rd155, 3;
	add.s64 	%rd157, %rd69, %rd156;
	st.global.f64 	[%rd157], %fd2;
$L__BB2_60:
	add.s32 	%r101, %r101, 1;
	cvt.u64.u32 	%rd187, %r101;
	ld.global.u64 	%rd158, [%rd1];
	setp.gt.s64 	%p37, %rd158, %rd187;
	@%p37 bra 	$L__BB2_52;
$L__BB2_61:
	ret;

}


// ===== COMPILED SASS (sm_100) =====

	.target	sm_100

	.elftype	@"ET_EXEC"


//--------------------- .note.nv.tkinfo           --------------------------
	.section	.note.nv.tkinfo,"",@"SHT_NOTE"
	.sectionflags	@"SHF_NOTE_NV_TKINFO"
	.tkinfo
        /*0018*/ 	.word	0x00000002
        /*0030*/ 	.string	""
        /*0030*/ 	.string	"ptxas"
        /*0030*/ 	.string	"Cuda compilation tools, release 13.0, V13.0.88"
        /*0030*/ 	.string	"Build cuda_13.0.r13.0/compiler.36424714_0"
        /*0030*/ 	.string	"-arch sm_100 -m 64 "



//--------------------- .note.nv.cuinfo           --------------------------
	.section	.note.nv.cuinfo,"",@"SHT_NOTE"
	.sectionflags	@"SHF_NOTE_NV_CUINFO"
        /*0018*/ 	.short	0x0002
        /*001a*/ 	.short	0x0064
        /*001c*/ 	.short	0x0082
	.zero		2


//--------------------- .nv.info                  --------------------------
	.section	.nv.info,"",@"SHT_CUDA_INFO"
	.align	4


	//----- nvinfo : EIATTR_REGCOUNT
	.align		4
        /*0000*/ 	.byte	0x04, 0x2f
        /*0002*/ 	.short	(.L_1 - .L_0)
	.align		4
.L_0:
        /*0004*/ 	.word	index@(_Z26gm31_kernel_generate_arrayP10gm31_statePjPl)
        /*0008*/ 	.word	0x00000020


	//----- nvinfo : EIATTR_FRAME_SIZE
	.align		4
.L_1:
        /*000c*/ 	.byte	0x04, 0x11
        /*000e*/ 	.short	(.L_3 - .L_2)
	.align		4
.L_2:
        /*0010*/ 	.word	index@(_Z26gm31_kernel_generate_arrayP10gm31_statePjPl)
        /*0014*/ 	.word	0x00000000


	//----- nvinfo : EIATTR_REGCOUNT
	.align		4
.L_3:
        /*0018*/ 	.byte	0x04, 0x2f
        /*001a*/ 	.short	(.L_5 - .L_4)
	.align		4
.L_4:
        /*001c*/ 	.word	index@(_Z32gm31_kernel_generate_array_floatP10gm31_statePfPl)
        /*0020*/ 	.word	0x00000020


	//----- nvinfo : EIATTR_FRAME_SIZE
	.align		4
.L_5:
        /*0024*/ 	.byte	0x04, 0x11
        /*0026*/ 	.short	(.L_7 - .L_6)
	.align		4
.L_6:
        /*0028*/ 	.word	index@(_Z32gm31_kernel_generate_array_floatP10gm31_statePfPl)
        /*002c*/ 	.word	0x00000000


	//----- nvinfo : EIATTR_REGCOUNT
	.align		4
.L_7:
        /*0030*/ 	.byte	0x04, 0x2f
        /*0032*/ 	.short	(.L_9 - .L_8)
	.align		4
.L_8:
        /*0034*/ 	.word	index@(_Z33gm31_kernel_generate_array_doubleP10gm31_statePdPl)
        /*0038*/ 	.word	0x00000020


	//----- nvinfo : EIATTR_FRAME_SIZE
	.align		4
.L_9:
        /*003c*/ 	.byte	0x04, 0x11
        /*003e*/ 	.short	(.L_11 - .L_10)
	.align		4
.L_10:
        /*0040*/ 	.word	index@(_Z33gm31_kernel_generate_array_doubleP10gm31_statePdPl)
        /*0044*/ 	.word	0x00000000


	//----- nvinfo : EIATTR_MIN_STACK_SIZE
	.align		4
.L_11:
        /*0048*/ 	.byte	0x04, 0x12
        /*004a*/ 	.short	(.L_13 - .L_12)
	.align		4
.L_12:
        /*004c*/ 	.word	index@(_Z33gm31_kernel_generate_array_doubleP10gm31_statePdPl)
        /*0050*/ 	.word	0x00000000


	//----- nvinfo : EIATTR_MIN_STACK_SIZE
	.align		4
.L_13:
        /*0054*/ 	.byte	0x04, 0x12
        /*0056*/ 	.short	(.L_15 - .L_14)
	.align		4
.L_14:
        /*0058*/ 	.word	index@(_Z32gm31_kernel_generate_array_floatP10gm31_statePfPl)
        /*005c*/ 	.word	0x00000000


	//----- nvinfo : EIATTR_MIN_STACK_SIZE
	.align		4
.L_15:
        /*0060*/ 	.byte	0x04, 0x12
        /*0062*/ 	.short	(.L_17 - .L_16)
	.align		4
.L_16:
        /*0064*/ 	.word	index@(_Z26gm31_kernel_generate_arrayP10gm31_statePjPl)
        /*0068*/ 	.word	0x00000000
.L_17:


//--------------------- .nv.compat                --------------------------
	.section	.nv.compat,"",@"SHT_CUDA_COMPAT_INFO"
	.align	4
        /*0000*/ 	.byte	0x02, 0x09, 0x00, 0x00, 0x02, 0x02, 0x01, 0x00, 0x02, 0x05, 0x05, 0x00, 0x03, 0x07, 0x01, 0x01
        /*0010*/ 	.byte	0x02, 0x03, 0x00, 0x00, 0x02, 0x06, 0x01, 0x00, 0x04, 0x0b, 0x08, 0x00, 0x01, 0x00, 0x00, 0x00
        /*0020*/ 	.byte	0x00, 0x00, 0x00, 0x00


//--------------------- .nv.info._Z33gm31_kernel_generate_array_doubleP10gm31_statePdPl --------------------------
	.section	.nv.info._Z33gm31_kernel_generate_array_doubleP10gm31_statePdPl,"",@"SHT_CUDA_INFO"
	.sectionflags	@""
	.align	4


	//----- nvinfo : EIATTR_CUDA_API_VERSION
	.align		4
        /*0000*/ 	.byte	0x04, 0x37
        /*0002*/ 	.short	(.L_19 - .L_18)
.L_18:
        /*0004*/ 	.word	0x00000082


	//----- nvinfo : EIATTR_KPARAM_INFO
	.align		4
.L_19:
        /*0008*/ 	.byte	0x04, 0x17
        /*000a*/ 	.short	(.L_21 - .L_20)
.L_20:
        /*000c*/ 	.word	0x00000000
        /*0010*/ 	.short	0x0002
        /*0012*/ 	.short	0x0010
        /*0014*/ 	.byte	0x00, 0xf5, 0x21, 0x00


	//----- nvinfo : EIATTR_KPARAM_INFO
	.align		4
.L_21:
        /*0018*/ 	.byte	0x04, 0x17
        /*001a*/ 	.short	(.L_23 - .L_22)
.L_22:
        /*001c*/ 	.word	0x00000000
        /*0020*/ 	.short	0x0001
        /*0022*/ 	.short	0x0008
        /*0024*/ 	.byte	0x00, 0xf5, 0x21, 0x00


	//----- nvinfo : EIATTR_KPARAM_INFO
	.align		4
.L_23:
        /*0028*/ 	.byte	0x04, 0x17
        /*002a*/ 	.short	(.L_25 - .L_24)
.L_24:
        /*002c*/ 	.word	0x00000000
        /*0030*/ 	.short	0x0000
        /*0032*/ 	.short	0x0000
        /*0034*/ 	.byte	0x00, 0xf5, 0x21, 0x00


	//----- nvinfo : EIATTR_SPARSE_MMA_MASK
	.align		4
.L_25:
        /*0038*/ 	.byte	0x03, 0x50
        /*003a*/ 	.short	0x0000


	//----- nvinfo : EIATTR_MAXREG_COUNT
	.align		4
        /*003c*/ 	.byte	0x03, 0x1b
        /*003e*/ 	.short	0x00ff


	//----- nvinfo : EIATTR_NUM_BARRIERS
	.align		4
        /*0040*/ 	.byte	0x02, 0x4c
        /*0042*/ 	.byte	0x01
	.zero		1


	//----- nvinfo : EIATTR_MERCURY_ISA_VERSION
	.align		4
        /*0044*/ 	.byte	0x03, 0x5f
        /*0046*/ 	.short	0x0101


	//----- nvinfo : EIATTR_VRC_CTA_INIT_COUNT
	.align		4
        /*0048*/ 	.byte	0x02, 0x4a
	.zero		1
	.zero		1


	//----- nvinfo : EIATTR_EXIT_INSTR_OFFSETS
	.align		4
        /*004c*/ 	.byte	0x04, 0x1c
        /*004e*/ 	.short	(.L_27 - .L_26)


	//   ....[0]....
.L_26:
        /*0050*/ 	.word	0x00001690


	//   ....[1]....
        /*0054*/ 	.word	0x00001b00


	//----- nvinfo : EIATTR_CRS_STACK_SIZE
	.align		4
.L_27:
        /*0058*/ 	.byte	0x04, 0x1e
        /*005a*/ 	.short	(.L_29 - .L_28)
.L_28:
        /*005c*/ 	.word	0x00000000


	//----- nvinfo : EIATTR_CBANK_PARAM_SIZE
	.align		4
.L_29:
        /*0060*/ 	.byte	0x03, 0x19
        /*0062*/ 	.short	0x0018


	//----- nvinfo : EIATTR_PARAM_CBANK
	.align		4
        /*0064*/ 	.byte	0x04, 0x0a
        /*0066*/ 	.short	(.L_31 - .L_30)
	.align		4
.L_30:
        /*0068*/ 	.word	index@(.nv.constant0._Z33gm31_kernel_generate_array_doubleP10gm31_statePdPl)
        /*006c*/ 	.short	0x0380
        /*006e*/ 	.short	0x0018


	//----- nvinfo : EIATTR_SW_WAR
	.align		4
.L_31:
        /*0070*/ 	.byte	0x04, 0x36
        /*0072*/ 	.short	(.L_33 - .L_32)
.L_32:
        /*0074*/ 	.word	0x00000008
.L_33:


//--------------------- .nv.info._Z32gm31_kernel_generate_array_floatP10gm31_statePfPl --------------------------
	.section	.nv.info._Z32gm31_kernel_generate_array_floatP10gm31_statePfPl,"",@"SHT_CUDA_INFO"
	.sectionflags	@""
	.align	4


	//----- nvinfo : EIATTR_CUDA_API_VERSION
	.align		4
        /*0000*/ 	.byte	0x04, 0x37
        /*0002*/ 	.short	(.L_35 - .L_34)
.L_34:
        /*0004*/ 	.word	0x00000082


	//----- nvinfo : EIATTR_KPARAM_INFO
	.align		4
.L_35:
        /*0008*/ 	.byte	0x04, 0x17
        /*000a*/ 	.short	(.L_37 - .L_36)
.L_36:
        /*000c*/ 	.word	0x00000000
        /*0010*/ 	.short	0x0002
        /*0012*/ 	.short	0x0010
        /*0014*/ 	.byte	0x00, 0xf5, 0x21, 0x00


	//----- nvinfo : EIATTR_KPARAM_INFO
	.align		4
.L_37:
        /*0018*/ 	.byte	0x04, 0x17
        /*001a*/ 	.short	(.L_39 - .L_38)
.L_38:
        /*001c*/ 	.word	0x00000000
        /*0020*/ 	.short	0x0001
        /*0022*/ 	.short	0x0008
        /*0024*/ 	.byte	0x00, 0xf5, 0x21, 0x00


	//----- nvinfo : EIATTR_KPARAM_INFO
	.align		4
.L_39:
        /*0028*/ 	.byte	0x04, 0x17
        /*002a*/ 	.short	(.L_41 - .L_40)
.L_40:
        /*002c*/ 	.word	0x00000000
        /*0030*/ 	.short	0x0000
        /*0032*/ 	.short	0x0000
        /*0034*/ 	.byte	0x00, 0xf5, 0x21, 0x00


	//----- nvinfo : EIATTR_SPARSE_MMA_MASK
	.align		4
.L_41:
        /*0038*/ 	.byte	0x03, 0x50
        /*003a*/ 	.short	0x0000


	//----- nvinfo : EIATTR_MAXREG_COUNT
	.align		4
        /*003c*/ 	.byte	0x03, 0x1b
        /*003e*/ 	.short	0x00ff


	//----- nvinfo : EIATTR_NUM_BARRIERS
	.align		4
        /*0040*/ 	.byte	0x02, 0x4c
        /*0042*/ 	.byte	0x01
	.zero		1


	//----- nvinfo : EIATTR_MERCURY_ISA_VERSION
	.align		4
        /*0044*/ 	.byte	0x03, 0x5f
        /*0046*/ 	.short	0x0101


	//----- nvinfo : EIATTR_VRC_CTA_INIT_COUNT
	.align		4
        /*0048*/ 	.byte	0x02, 0x4a
	.zero		1
	.zero		1


	//----- nvinfo : EIATTR_EXIT_INSTR_OFFSETS
	.align		4
        /*004c*/ 	.byte	0x04, 0x1c
        /*004e*/ 	.short	(.L_43 - .L_42)


	//   ....[0]....
.L_42:
        /*0050*/ 	.word	0x00001690


	//   ....[1]....
        /*0054*/ 	.word	0x00001b00


	//----- nvinfo : EIATTR_CRS_STACK_SIZE
	.align		4
.L_43:
        /*0058*/ 	.byte	0x04, 0x1e
        /*005a*/ 	.short	(.L_45 - .L_44)
.L_44:
        /*005c*/ 	.word	0x00000000


	//----- nvinfo : EIATTR_CBANK_PARAM_SIZE
	.align		4
.L_45:
        /*0060*/ 	.byte	0x03, 0x19
        /*0062*/ 	.short	0x0018


	//----- nvinfo : EIATTR_PARAM_CBANK
	.align		4
        /*0064*/ 	.byte	0x04, 0x0a
        /*0066*/ 	.short	(.L_47 - .L_46)
	.align		4
.L_46:
        /*0068*/ 	.word	index@(.nv.constant0._Z32gm31_kernel_generate_array_floatP10gm31_statePfPl)
        /*006c*/ 	.short	0x0380
        /*006e*/ 	.short	0x0018


	//----- nvinfo : EIATTR_SW_WAR
	.align		4
.L_47:
        /*0070*/ 	.byte	0x04, 0x36
        /*0072*/ 	.short	(.L_49 - .L_48)
.L_48:
        /*0074*/ 	.word	0x00000008
.L_49:


//--------------------- .nv.info._Z26gm31_kernel_generate_arrayP10gm31_statePjPl --------------------------
	.section	.nv.info._Z26gm31_kernel_generate_arrayP10gm31_statePjPl,"",@"SHT_CUDA_INFO"
	.sectionflags	@""
	.align	4


	//----- nvinfo : EIATTR_CUDA_API_VERSION
	.align		4
        /*0000*/ 	.byte	0x04, 0x37
        /*0002*/ 	.short	(.L_51 - .L_50)
.L_50:
        /*0004*/ 	.word	0x00000082


	//----- nvinfo : EIATTR_KPARAM_INFO
	.align		4
.L_51:
        /*0008*/ 	.byte	0x04, 0x17
        /*000a*/ 	.short	(.L_53 - .L_52)
.L_52:
        /*000c*/ 	.word	0x00000000
        /*0010*/ 	.short	0x0002
        /*0012*/ 	.short	0x0010
        /*0014*/ 	.byte	0x00, 0xf5, 0x21, 0x00


	//----- nvinfo : EIATTR_KPARAM_INFO
	.align		4
.L_53:
        /*0018*/ 	.byte	0x04, 0x17
        /*001a*/ 	.short	(.L_55 - .L_54)
.L_54:
        /*001c*/ 	.word	0x00000000
        /*0020*/ 	.short	0x0001
        /*0022*/ 	.short	0x0008
        /*0024*/ 	.byte	0x00, 0xf5, 0x21, 0x00


	//----- nvinfo : EIATTR_KPARAM_INFO
	.align		4
.L_55:
        /*0028*/ 	.byte	0x04, 0x17
        /*002a*/ 	.short	(.L_57 - .L_56)
.L_56:
        /*002c*/ 	.word	0x00000000
        /*0030*/ 	.short	0x0000
        /*0032*/ 	.short	0x0000
        /*0034*/ 	.byte	0x00, 0xf5, 0x21, 0x00


	//----- nvinfo : EIATTR_SPARSE_MMA_MASK
	.align		4
.L_57:
        /*0038*/ 	.byte	0x03, 0x50
        /*003a*/ 	.short	0x0000


	//----- nvinfo : EIATTR_MAXREG_COUNT
	.align		4
        /*003c*/ 	.byte	0x03, 0x1b
        /*003e*/ 	.short	0x00ff


	//----- nvinfo : EIATTR_NUM_BARRIERS
	.align		4
        /*0040*/ 	.byte	0x02, 0x4c
        /*0042*/ 	.byte	0x01
	.zero		1


	//----- nvinfo : EIATTR_MERCURY_ISA_VERSION
	.align		4
        /*0044*/ 	.byte	0x03, 0x5f
        /*0046*/ 	.short	0x0101


	//----- nvinfo : EIATTR_VRC_CTA_INIT_COUNT
	.align		4
        /*0048*/ 	.byte	0x02, 0x4a
	.zero		1
	.zero		1


	//----- nvinfo : EIATTR_EXIT_INSTR_OFFSETS
	.align		4
        /*004c*/ 	.byte	0x04, 0x1c
        /*004e*/ 	.short	(.L_59 - .L_58)


	//   ....[0]....
.L_58:
        /*0050*/ 	.word	0x00001690


	//   ....[1]....
        /*0054*/ 	.word	0x00001ae0


	//----- nvinfo : EIATTR_CRS_STACK_SIZE
	.align		4
.L_59:
        /*0058*/ 	.byte	0x04, 0x1e
        /*005a*/ 	.short	(.L_61 - .L_60)
.L_60:
        /*005c*/ 	.word	0x00000000


	//----- nvinfo : EIATTR_CBANK_PARAM_SIZE
	.align		4
.L_61:
        /*0060*/ 	.byte	0x03, 0x19
        /*0062*/ 	.short	0x0018


	//----- nvinfo : EIATTR_PARAM_CBANK
	.align		4
        /*0064*/ 	.byte	0x04, 0x0a
        /*0066*/ 	.short	(.L_63 - .L_62)
	.align		4
.L_62:
        /*0068*/ 	.word	index@(.nv.constant0._Z26gm31_kernel_generate_arrayP10gm31_statePjPl)
        /*006c*/ 	.short	0x0380
        /*006e*/ 	.short	0x0018


	//----- nvinfo : EIATTR_SW_WAR
	.align		4
.L_63:
        /*0070*/ 	.byte	0x04, 0x36
        /*0072*/ 	.short	(.L_65 - .L_64)
.L_64:
        /*0074*/ 	.word	0x00000008
.L_65:


//--------------------- .nv.callgraph             --------------------------
	.section	.nv.callgraph,"",@"SHT_CUDA_CALLGRAPH"
	.align	4
	.sectionentsize	8
	.align		4
        /*0000*/ 	.word	0x00000000
	.align		4
        /*0004*/ 	.word	0xffffffff
	.align		4
        /*0008*/ 	.word	0x00000000
	.align		4
        /*000c*/ 	.word	0xfffffffe
	.align		4
        /*0010*/ 	.word	0x00000000
	.align		4
        /*0014*/ 	.word	0xfffffffd
	.align		4
        /*0018*/ 	.word	0x00000000
	.align		4
        /*001c*/ 	.word	0xfffffffc


//--------------------- .text._Z33gm31_kernel_generate_array_doubleP10gm31_statePdPl --------------------------
	.section	.text._Z33gm31_kernel_generate_array_doubleP10gm31_statePdPl,"ax",@progbits
	.align	128
        .global         _Z33gm31_kernel_generate_array_doubleP10gm31_statePdPl
        .type           _Z33gm31_kernel_generate_array_doubleP10gm31_statePdPl,@function
        .size           _Z33gm31_kernel_generate_array_doubleP10gm31_statePdPl,(.L_x_168 - _Z33gm31_kernel_generate_array_doubleP10gm31_statePdPl)
        .other          _Z33gm31_kernel_generate_array_doubleP10gm31_statePdPl,@"STO_CUDA_ENTRY STV_DEFAULT"
_Z33gm31_kernel_generate_array_doubleP10gm31_statePdPl:
.text._Z33gm31_kernel_generate_array_doubleP10gm31_statePdPl:
[----:B------:R-:W-:Y:S01]  /*0000*/  LDC R1, c[0x0][0x37c] ;  /* 0x0000df00ff017b82 */ /* 0x000fe20000000800 */
[----:B------:R-:W0:Y:S07]  /*0010*/  S2R R20, SR_TID.X ;  /* 0x0000000000147919 */ /* 0x000e2e0000002100 */
[----:B------:R-:W1:Y:S01]  /*0020*/  LDC.64 R12, c[0x0][0x390] ;  /* 0x0000e400ff0c7b82 */ /* 0x000e620000000a00 */
[----:B------:R-:W1:Y:S01]  /*0030*/  LDCU.64 UR10, c[0x0][0x358] ;  /* 0x00006b00ff0a77ac */ /* 0x000e620008000a00 */
[----:B------:R-:W2:Y:S01]  /*0040*/  LDCU.64 UR4, c[0x0][0x380] ;  /* 0x00007000ff0477ac */ /* 0x000ea20008000a00 */
[----:B-1----:R-:W3:Y:S01]  /*0050*/  LDG.E.64 R12, desc[UR10][R12.64] ;  /* 0x0000000a0c0c7981 */ /* 0x002ee2000c1e1b00 */
[----:B0-----:R-:W-:-:S05]  /*0060*/  IMAD.SHL.U32 R19, R20, 0x4, RZ ;  /* 0x0000000414137824 */ /* 0x001fca00078e00ff */
[----:B------:R-:W-:-:S04]  /*0070*/  LOP3.LUT R2, R19, 0x7c, RZ, 0xc0, !PT ;  /* 0x0000007c13027812 */ /* 0x000fc800078ec0ff */
[----:B--2---:R-:W-:-:S05]  /*0080*/  IADD3 R2, P0, PT, R2, UR4, RZ ;  /* 0x0000000402027c10 */ /* 0x004fca000ff1e0ff */
[----:B------:R-:W-:-:S05]  /*0090*/  IMAD.X R3, RZ, RZ, UR5, P0 ;  /* 0x00000005ff037e24 */ /* 0x000fca00080e06ff */
[----:B------:R-:W2:Y:S04]  /*00a0*/  LDG.E R18, desc[UR10][R2.64+0x80] ;  /* 0x0000800a02127981 */ /* 0x000ea8000c1e1900 */
[----:B------:R0:W5:Y:S01]  /*00b0*/  LDG.E R11, desc[UR10][R2.64] ;  /* 0x0000000a020b7981 */ /* 0x000162000c1e1900 */
[----:B------:R-:W1:Y:S08]  /*00c0*/  S2UR UR4, SR_CTAID.X ;  /* 0x00000000000479c3 */ /* 0x000e700000002500 */
[----:B------:R-:W1:Y:S02]  /*00d0*/  LDC R5, c[0x0][0x360] ;  /* 0x0000d800ff057b82 */ /* 0x000e640000000800 */
[----:B-1----:R-:W-:-:S05]  /*00e0*/  IMAD R0, R5, UR4, R20 ;  /* 0x0000000405007c24 */ /* 0x002fca000f8e0214 */
[----:B------:R-:W-:Y:S01]  /*00f0*/  SHF.R.U32.HI R15, RZ, 0x5, R0 ;  /* 0x00000005ff0f7819 */ /* 0x000fe20000011600 */
[----:B------:R-:W-:Y:S01]  /*0100*/  BSSY.RECONVERGENT B1, `(.L_x_0) ;  /* 0x00000aa000017945 */ /* 0x000fe20003800200 */
[----:B------:R-:W-:-:S03]  /*0110*/  LOP3.LUT R9, R20, 0x1f, RZ, 0xc0, !PT ;  /* 0x0000001f14097812 */ /* 0x000fc600078ec0ff */
[-C--:B---3--:R-:W-:Y:S02]  /*0120*/  IMAD R5, R13, R15.reuse, RZ ;  /* 0x0000000f0d057224 */ /* 0x088fe400078e02ff */
[----:B------:R-:W-:-:S04]  /*0130*/  IMAD.WIDE.U32 R14, R12, R15, RZ ;  /* 0x0000000f0c0e7225 */ /* 0x000fc800078e00ff */
[----:B------:R-:W-:Y:S01]  /*0140*/  IMAD.IADD R10, R15, 0x1, R5 ;  /* 0x000000010f0a7824 */ /* 0x000fe200078e0205 */
[----:B------:R-:W-:-:S04]  /*0150*/  ISETP.NE.U32.AND P0, PT, R14, RZ, PT ;  /* 0x000000ff0e00720c */ /* 0x000fc80003f05070 */
[----:B------:R-:W-:Y:S01]  /*0160*/  ISETP.NE.AND.EX P0, PT, R10, RZ, PT, P0 ;  /* 0x000000ff0a00720c */ /* 0x000fe20003f05300 */
[----:B--2---:R-:W-:-:S12]  /*0170*/  IMAD.MOV.U32 R8, RZ, RZ, R18 ;  /* 0x000000ffff087224 */ /* 0x004fd800078e0012 */
[----:B0-----:R-:W-:Y:S05]  /*0180*/  @!P0 BRA `(.L_x_1) ;  /* 0x0000000800848947 */ /* 0x001fea0003800000 */
[----:B------:R-:W-:Y:S02]  /*0190*/  IMAD.MOV.U32 R7, RZ, RZ, RZ ;  /* 0x000000ffff077224 */ /* 0x000fe400078e00ff */
[----:B-----5:R-:W-:Y:S02]  /*01a0*/  IMAD.MOV.U32 R6, RZ, RZ, R11 ;  /* 0x000000ffff067224 */ /* 0x020fe400078e000b */
[----:B------:R-:W-:Y:S02]  /*01b0*/  IMAD.MOV.U32 R8, RZ, RZ, R18 ;  /* 0x000000ffff087224 */ /* 0x000fe400078e0012 */
[----:B------:R-:W-:Y:S02]  /*01c0*/  IMAD.MOV.U32 R5, RZ, RZ, R14 ;  /* 0x000000ffff057224 */ /* 0x000fe400078e000e */
[----:B------:R-:W-:-:S07]  /*01d0*/  IMAD.MOV.U32 R4, RZ, RZ, R10 ;  /* 0x000000ffff047224 */ /* 0x000fce00078e000a */
.L_x_24:
[----:B------:R-:W-:Y:S01]  /*01e0*/  LOP3.LUT R0, R5, 0x1, RZ, 0xc0, !PT ;  /* 0x0000000105007812 */ /* 0x000fe200078ec0ff */
[----:B------:R-:W-:Y:S03]  /*01f0*/  BSSY.RECONVERGENT B0, `(.L_x_2) ;  /* 0x0000094000007945 */ /* 0x000fe60003800200 */
[----:B------:R-:W-:-:S04]  /*0200*/  ISETP.NE.U32.AND P0, PT, R0, 0x1, PT ;  /* 0x000000010000780c */ /* 0x000fc80003f05070 */
[----:B------:R-:W-:-:S13]  /*0210*/  ISETP.NE.U32.AND.EX P0, PT, RZ, RZ, PT, P0 ;  /* 0x000000ffff00720c */ /* 0x000fda0003f05100 */
[----:B------:R-:W-:Y:S05]  /*0220*/  @P0 BRA `(.L_x_3) ;  /* 0x0000000800400947 */ /* 0x000fea0003800000 */
[----:B------:R-:W-:Y:S01]  /*0230*/  ISETP.NE.AND P0, PT, R7, RZ, PT ;  /* 0x000000ff0700720c */ /* 0x000fe20003f05270 */
[----:B------:R-:W-:Y:S01]  /*0240*/  BSSY.RECONVERGENT B2, `(.L_x_4) ;  /* 0x000003f000027945 */ /* 0x000fe20003800200 */
[----:B------:R-:W-:-:S11]  /*0250*/  IMAD.MOV.U32 R25, RZ, RZ, R6 ;  /* 0x000000ffff197224 */ /* 0x000fd600078e0006 */
[----:B------:R-:W-:Y:S05]  /*0260*/  @!P0 BRA `(.L_x_5) ;  /* 0x0000000000f08947 */ /* 0x000fea0003800000 */
[----:B------:R-:W-:Y:S01]  /*0270*/  IADD3 R2, P0, PT, -R8, 0x7fffffff, RZ ;  /* 0x7fffffff08027810 */ /* 0x000fe20007f1e1ff */
[----:B------:R-:W-:Y:S02]  /*0280*/  IMAD.MOV.U32 R3, RZ, RZ, 0xb ;  /* 0x0000000bff037424 */ /* 0x000fe400078e00ff */
[----:B------:R-:W-:Y:S02]  /*0290*/  IMAD.MOV.U32 R0, RZ, RZ, RZ ;  /* 0x000000ffff007224 */ /* 0x000fe400078e00ff */
[----:B------:R-:W-:Y:S02]  /*02a0*/  IMAD.MOV.U32 R24, RZ, RZ, 0xe ;  /* 0x0000000eff187424 */ /* 0x000fe400078e00ff */
[----:B------:R-:W-:Y:S02]  /*02b0*/  IMAD.MOV.U32 R21, RZ, RZ, RZ ;  /* 0x000000ffff157224 */ /* 0x000fe400078e00ff */
[----:B------:R-:W-:Y:S02]  /*02c0*/  IMAD.MOV.U32 R22, RZ, RZ, RZ ;  /* 0x000000ffff167224 */ /* 0x000fe400078e00ff */
[----:B------:R-:W-:-:S02]  /*02d0*/  IMAD.MOV.U32 R25, RZ, RZ, R6 ;  /* 0x000000ffff197224 */ /* 0x000fc400078e0006 */
[----:B------:R-:W-:-:S07]  /*02e0*/  IMAD.X R23, RZ, RZ, -0x1, P0 ;  /* 0xffffffffff177424 */ /* 0x000fce00000e06ff */
.L_x_12:
[-C--:B------:R-:W-:Y:S01]  /*02f0*/  IMAD R27, R0, R25.reuse, RZ ;  /* 0x00000019001b7224 */ /* 0x080fe200078e02ff */
[----:B------:R-:W-:Y:S01]  /*0300*/  BSSY.RECONVERGENT B3, `(.L_x_6) ;  /* 0x0000011000037945 */ /* 0x000fe20003800200 */
[----:B------:R-:W-:-:S04]  /*0310*/  IMAD.WIDE.U32 R16, R3, R25, RZ ;  /* 0x0000001903107225 */ /* 0x000fc800078e00ff */
[----:B------:R-:W-:Y:S02]  /*0320*/  IMAD.IADD R17, R17, 0x1, R27 ;  /* 0x0000000111117824 */ /* 0x000fe400078e021b */
[----:B------:R-:W-:Y:S02]  /*0330*/  IMAD R25, R23, R24, RZ ;  /* 0x0000001817197224 */ /* 0x000fe400078e02ff */
[----:B------:R-:W-:Y:S02]  /*0340*/  VIADD R22, R22, 0x1 ;  /* 0x0000000116167836 */ /* 0x000fe40000000000 */
[-C--:B------:R-:W-:Y:S02]  /*0350*/  IMAD R25, R21, R2.reuse, R25 ;  /* 0x0000000215197224 */ /* 0x080fe400078e0219 */
[----:B------:R-:W-:Y:S01]  /*0360*/  IMAD.WIDE.U32 R16, R24, R2, R16 ;  /* 0x0000000218107225 */ /* 0x000fe200078e0010 */
[----:B------:R-:W-:-:S03]  /*0370*/  ISETP.NE.AND P1, PT, R22, R7, PT ;  /* 0x000000071600720c */ /* 0x000fc60003f25270 */
[----:B------:R-:W-:Y:S02]  /*0380*/  IMAD.IADD R26, R17, 0x1, R25 ;  /* 0x00000001111a7824 */ /* 0x000fe400078e0219 */
[----:B------:R-:W-:-:S08]  /*0390*/  IMAD.MOV.U32 R25, RZ, RZ, R16 ;  /* 0x000000ffff197224 */ /* 0x000fd000078e0010 */
.L_x_7:
[C---:B------:R-:W-:Y:S02]  /*03a0*/  LOP3.LUT R16, R25.reuse, 0x7fffffff, RZ, 0xc0, !PT ;  /* 0x7fffffff19107812 */ /* 0x040fe400078ec0ff */
[----:B------:R-:W-:-:S04]  /*03b0*/  SHF.R.U64 R25, R25, 0x1f, R26 ;  /* 0x0000001f19197819 */ /* 0x000fc8000000121a */
[----:B------:R-:W-:-:S04]  /*03c0*/  IADD3 R25, P0, PT, R16, R25, RZ ;  /* 0x0000001910197210 */ /* 0x000fc80007f1e0ff */
[----:B------:R-:W-:Y:S02]  /*03d0*/  LEA.HI.X R26, R26, RZ, RZ, 0x1, P0 ;  /* 0x000000ff1a1a7211 */ /* 0x000fe400000f0cff */
[----:B------:R-:W-:-:S04]  /*03e0*/  ISETP.GT.U32.AND P0, PT, R25, 0x7fffffff, PT ;  /* 0x7fffffff1900780c */ /* 0x000fc80003f04070 */
[----:B------:R-:W-:-:S13]  /*03f0*/  ISETP.GT.U32.AND.EX P0, PT, R26, RZ, PT, P0 ;  /* 0x000000ff1a00720c */ /* 0x000fda0003f04100 */
[----:B------:R-:W-:Y:S05]  /*0400*/  @P0 BRA `(.L_x_7) ;  /* 0xfffffffc00e40947 */ /* 0x000fea000383ffff */
[----:B------:R-:W-:Y:S05]  /*0410*/  BSYNC.RECONVERGENT B3 ;  /* 0x0000000000037941 */ /* 0x000fea0003800200 */
.L_x_6:
[-C--:B------:R-:W-:Y:S01]  /*0420*/  IMAD R16, R0, R3.reuse, RZ ;  /* 0x0000000300107224 */ /* 0x080fe200078e02ff */
[----:B------:R-:W-:Y:S03]  /*0430*/  BSSY.RECONVERGENT B3, `(.L_x_8) ;  /* 0x0000010000037945 */ /* 0x000fe60003800200 */
[C---:B------:R-:W-:Y:S02]  /*0440*/  IMAD R27, R3.reuse, R0, R16 ;  /* 0x00000000031b7224 */ /* 0x040fe400078e0210 */
[----:B------:R-:W-:-:S04]  /*0450*/  IMAD.WIDE.U32 R16, R3, R3, RZ ;  /* 0x0000000303107225 */ /* 0x000fc800078e00ff */
[----:B------:R-:W-:Y:S02]  /*0460*/  IMAD.IADD R17, R17, 0x1, R27 ;  /* 0x0000000111117824 */ /* 0x000fe400078e021b */
[----:B------:R-:W-:Y:S02]  /*0470*/  IMAD R27, R21, 0x7fffffff, RZ ;  /* 0x7fffffff151b7824 */ /* 0x000fe400078e02ff */
[----:B------:R-:W-:-:S03]  /*0480*/  IMAD.WIDE.U32 R16, R24, 0x7fffffff, R16 ;  /* 0x7fffffff18107825 */ /* 0x000fc600078e0010 */
[C---:B------:R-:W-:Y:S02]  /*0490*/  LEA R3, P0, -R24.reuse, R16, 0x1 ;  /* 0x0000001018037211 */ /* 0x040fe400078009ff */
[----:B------:R-:W-:-:S04]  /*04a0*/  SHF.L.U64.HI R16, R24, 0x1, R21 ;  /* 0x0000000118107819 */ /* 0x000fc80000010215 */
[----:B------:R-:W-:-:S07]  /*04b0*/  IADD3.X R0, PT, PT, ~R16, R17, R27, P0, !PT ;  /* 0x0000001110007210 */ /* 0x000fce00007fe51b */
.L_x_9:
        /* <DEDUP_REMOVED lines=8> */
.L_x_8:
[-C--:B------:R-:W-:Y:S01]  /*0540*/  IMAD R16, R21, R24.reuse, RZ ;  /* 0x0000001815107224 */ /* 0x080fe200078e02ff */
[----:B------:R-:W-:Y:S03]  /*0550*/  BSSY.RECONVERGENT B3, `(.L_x_10) ;  /* 0x000000c000037945 */ /* 0x000fe60003800200 */
[C---:B------:R-:W-:Y:S02]  /*0560*/  IMAD R21, R24.reuse, R21, R16 ;  /* 0x0000001518157224 */ /* 0x040fe400078e0210 */
[----:B------:R-:W-:-:S04]  /*0570*/  IMAD.WIDE.U32 R16, R24, R24, RZ ;  /* 0x0000001818107225 */ /* 0x000fc800078e00ff */
[----:B------:R-:W-:Y:S02]  /*0580*/  IMAD.IADD R21, R17, 0x1, R21 ;  /* 0x0000000111157824 */ /* 0x000fe400078e0215 */
[----:B------:R-:W-:-:S07]  /*0590*/  IMAD.MOV.U32 R24, RZ, RZ, R16 ;  /* 0x000000ffff187224 */ /* 0x000fce00078e0010 */
.L_x_11:
        /* <DEDUP_REMOVED lines=8> */
.L_x_10:
[----:B------:R-:W-:Y:S05]  /*0620*/  @P1 BRA `(.L_x_12) ;  /* 0xfffffffc00301947 */ /* 0x000fea000383ffff */
.L_x_5:
[----:B------:R-:W-:Y:S05]  /*0630*/  BSYNC.RECONVERGENT B2 ;  /* 0x0000000000027941 */ /* 0x000fea0003800200 */
.L_x_4:
[----:B------:R-:W-:Y:S01]  /*0640*/  IMAD.WIDE.U32 R2, R6, 0xb, RZ ;  /* 0x0000000b06027825 */ /* 0x000fe200078e00ff */
[----:B------:R-:W-:Y:S03]  /*0650*/  BSSY.RECONVERGENT B2, `(.L_x_13) ;  /* 0x000000d000027945 */ /* 0x000fe60003800200 */
[----:B------:R-:W-:Y:S02]  /*0660*/  IMAD.MOV R0, RZ, RZ, -R8 ;  /* 0x000000ffff007224 */ /* 0x000fe400078e0a08 */
[----:B------:R-:W-:-:S03]  /*0670*/  IMAD.WIDE.U32 R2, R8, -0xe, R2 ;  /* 0xfffffff208027825 */ /* 0x000fc600078e0002 */
[----:B------:R-:W-:Y:S01]  /*0680*/  IADD3 R27, P0, PT, R2, -0xe, RZ ;  /* 0xfffffff2021b7810 */ /* 0x000fe20007f1e0ff */
[----:B------:R-:W-:-:S05]  /*0690*/  IMAD.MOV.U32 R2, RZ, RZ, R0 ;  /* 0x000000ffff027224 */ /* 0x000fca00078e0000 */
[----:B------:R-:W-:-:S07]  /*06a0*/  IADD3.X R2, PT, PT, R3, 0x6, R2, P0, !PT ;  /* 0x0000000603027810 */ /* 0x000fce00007fe402 */
.L_x_14:
        /* <DEDUP_REMOVED lines=8> */
.L_x_13:
[----:B------:R-:W-:Y:S01]  /*0730*/  ISETP.NE.AND P0, PT, R7, RZ, PT ;  /* 0x000000ff0700720c */ /* 0x000fe20003f05270 */
[----:B------:R-:W-:-:S12]  /*0740*/  BSSY.RECONVERGENT B2, `(.L_x_15) ;  /* 0x000003c000027945 */ /* 0x000fd80003800200 */
[----:B------:R-:W-:Y:S05]  /*0750*/  @!P0 BRA `(.L_x_16) ;  /* 0x0000000000e88947 */ /* 0x000fea0003800000 */
[----:B------:R-:W-:Y:S01]  /*0760*/  IADD3 R17, P0, PT, -R6, 0x7fffffff, RZ ;  /* 0x7fffffff06117810 */ /* 0x000fe20007f1e1ff */
[----:B------:R-:W-:Y:S02]  /*0770*/  IMAD.MOV.U32 R0, RZ, RZ, 0xb ;  /* 0x0000000bff007424 */ /* 0x000fe400078e00ff */
[----:B------:R-:W-:Y:S02]  /*0780*/  IMAD.MOV.U32 R21, RZ, RZ, RZ ;  /* 0x000000ffff157224 */ /* 0x000fe400078e00ff */
[----:B------:R-:W-:Y:S02]  /*0790*/  IMAD.MOV.U32 R23, RZ, RZ, 0xe ;  /* 0x0000000eff177424 */ /* 0x000fe400078e00ff */
[----:B------:R-:W-:Y:S02]  /*07a0*/  IMAD.MOV.U32 R6, RZ, RZ, RZ ;  /* 0x000000ffff067224 */ /* 0x000fe400078e00ff */
[----:B------:R-:W-:Y:S02]  /*07b0*/  IMAD.MOV.U32 R8, RZ, RZ, RZ ;  /* 0x000000ffff087224 */ /* 0x000fe400078e00ff */
[----:B------:R-:W-:-:S07]  /*07c0*/  IMAD.X R16, RZ, RZ, -0x1, P0 ;  /* 0xffffffffff107424 */ /* 0x000fce00000e06ff */
.L_x_23:
[C---:B------:R-:W-:Y:S01]  /*07d0*/  IMAD.WIDE.U32 R2, R27.reuse, R0, RZ ;  /* 0x000000001b027225 */ /* 0x040fe200078e00ff */
[----:B------:R-:W-:Y:S03]  /*07e0*/  BSSY.RECONVERGENT B3, `(.L_x_17) ;  /* 0x0000010000037945 */ /* 0x000fe60003800200 */
[----:B------:R-:W-:Y:S02]  /*07f0*/  IMAD R3, R27, R21, R3 ;  /* 0x000000151b037224 */ /* 0x000fe400078e0203 */
[----:B------:R-:W-:Y:S02]  /*0800*/  IMAD R22, R16, R23, RZ ;  /* 0x0000001710167224 */ /* 0x000fe400078e02ff */
[----:B------:R-:W-:Y:S02]  /*0810*/  VIADD R8, R8, 0x1 ;  /* 0x0000000108087836 */ /* 0x000fe40000000000 */
[----:B------:R-:W-:-:S02]  /*0820*/  IMAD R27, R6, R17, R22 ;  /* 0x00000011061b7224 */ /* 0x000fc400078e0216 */
[----:B------:R-:W-:Y:S01]  /*0830*/  IMAD.WIDE.U32 R2, R23, R17, R2 ;  /* 0x0000001117027225 */ /* 0x000fe200078e0002 */
[----:B------:R-:W-:-:S03]  /*0840*/  ISETP.NE.AND P1, PT, R8, R7, PT ;  /* 0x000000070800720c */ /* 0x000fc60003f25270 */
[----:B------:R-:W-:Y:S02]  /*0850*/  IMAD.IADD R22, R3, 0x1, R27 ;  /* 0x0000000103167824 */ /* 0x000fe400078e021b */
[----:B------:R-:W-:-:S08]  /*0860*/  IMAD.MOV.U32 R27, RZ, RZ, R2 ;  /* 0x000000ffff1b7224 */ /* 0x000fd000078e0002 */
.L_x_18:
        /* <DEDUP_REMOVED lines=8> */
.L_x_17:
[-C--:B------:R-:W-:Y:S01]  /*08f0*/  IMAD R2, R21, R0.reuse, RZ ;  /* 0x0000000015027224 */ /* 0x080fe200078e02ff */
[----:B------:R-:W-:Y:S03]  /*0900*/  BSSY.RECONVERGENT B3, `(.L_x_19) ;  /* 0x0000010000037945 */ /* 0x000fe60003800200 */
[C---:B------:R-:W-:Y:S02]  /*0910*/  IMAD R21, R0.reuse, R21, R2 ;  /* 0x0000001500157224 */ /* 0x040fe400078e0202 */
[----:B------:R-:W-:-:S04]  /*0920*/  IMAD.WIDE.U32 R2, R0, R0, RZ ;  /* 0x0000000000027225 */ /* 0x000fc800078e00ff */
[----:B------:R-:W-:Y:S01]  /*0930*/  IMAD.IADD R3, R3, 0x1, R21 ;  /* 0x0000000103037824 */ /* 0x000fe200078e0215 */
[C---:B------:R-:W-:Y:S01]  /*0940*/  SHF.L.U64.HI R21, R23.reuse, 0x1, R6 ;  /* 0x0000000117157819 */ /* 0x040fe20000010206 */
[----:B------:R-:W-:-:S03]  /*0950*/  IMAD.WIDE.U32 R2, R23, 0x7fffffff, R2 ;  /* 0x7fffffff17027825 */ /* 0x000fc600078e0002 */
[----:B------:R-:W-:Y:S01]  /*0960*/  LEA R0, P0, -R23, R2, 0x1 ;  /* 0x0000000217007211 */ /* 0x000fe200078009ff */
[----:B------:R-:W-:-:S05]  /*0970*/  IMAD R2, R6, 0x7fffffff, RZ ;  /* 0x7fffffff06027824 */ /* 0x000fca00078e02ff */
[----:B------:R-:W-:-:S07]  /*0980*/  IADD3.X R21, PT, PT, ~R21, R3, R2, P0, !PT ;  /* 0x0000000315157210 */ /* 0x000fce00007fe502 */
.L_x_20:
        /* <DEDUP_REMOVED lines=8> */
.L_x_19:
[-C--:B------:R-:W-:Y:S01]  /*0a10*/  IMAD R2, R6, R23.reuse, RZ ;  /* 0x0000001706027224 */ /* 0x080fe200078e02ff */
[----:B------:R-:W-:Y:S03]  /*0a20*/  BSSY.RECONVERGENT B3, `(.L_x_21) ;  /* 0x000000c000037945 */ /* 0x000fe60003800200 */
[C---:B------:R-:W-:Y:S02]  /*0a30*/  IMAD R29, R23.reuse, R6, R2 ;  /* 0x00000006171d7224 */ /* 0x040fe400078e0202 */
[----:B------:R-:W-:-:S04]  /*0a40*/  IMAD.WIDE.U32 R2, R23, R23, RZ ;  /* 0x0000001717027225 */ /* 0x000fc800078e00ff */
[----:B------:R-:W-:Y:S02]  /*0a50*/  IMAD.IADD R6, R3, 0x1, R29 ;  /* 0x0000000103067824 */ /* 0x000fe400078e021d */
[----:B------:R-:W-:-:S07]  /*0a60*/  IMAD.MOV.U32 R23, RZ, RZ, R2 ;  /* 0x000000ffff177224 */ /* 0x000fce00078e0002 */
.L_x_22:
        /* <DEDUP_REMOVED lines=8> */
.L_x_21:
[----:B------:R-:W-:Y:S05]  /*0af0*/  @P1 BRA `(.L_x_23) ;  /* 0xfffffffc00341947 */ /* 0x000fea000383ffff */
.L_x_16:
[----:B------:R-:W-:Y:S05]  /*0b00*/  BSYNC.RECONVERGENT B2 ;  /* 0x0000000000027941 */ /* 0x000fea0003800200 */
.L_x_15:
[----:B------:R-:W-:Y:S02]  /*0b10*/  IMAD.MOV.U32 R6, RZ, RZ, R27 ;  /* 0x000000ffff067224 */ /* 0x000fe400078e001b */
[----:B------:R-:W-:-:S07]  /*0b20*/  IMAD.MOV.U32 R8, RZ, RZ, R25 ;  /* 0x000000ffff087224 */ /* 0x000fce00078e0019 */
.L_x_3:
[----:B------:R-:W-:Y:S05]  /*0b30*/  BSYNC.RECONVERGENT B0 ;  /* 0x0000000000007941 */ /* 0x000fea0003800200 */
.L_x_2:
[----:B------:R-:W-:Y:S01]  /*0b40*/  ISETP.GT.U32.AND P0, PT, R5, 0x1, PT ;  /* 0x000000010500780c */ /* 0x000fe20003f04070 */
[----:B------:R-:W-:Y:S01]  /*0b50*/  VIADD R7, R7, 0x1 ;  /* 0x0000000107077836 */ /* 0x000fe20000000000 */
[--C-:B------:R-:W-:Y:S02]  /*0b60*/  SHF.R.U64 R5, R5, 0x1, R4.reuse ;  /* 0x0000000105057819 */ /* 0x100fe40000001204 */
[----:B------:R-:W-:Y:S02]  /*0b70*/  ISETP.GT.U32.AND.EX P0, PT, R4, RZ, PT, P0 ;  /* 0x000000ff0400720c */ /* 0x000fe40003f04100 */
[----:B------:R-:W-:-:S11]  /*0b80*/  SHF.R.U32.HI R4, RZ, 0x1, R4 ;  /* 0x00000001ff047819 */ /* 0x000fd60000011604 */
[----:B------:R-:W-:Y:S05]  /*0b90*/  @P0 BRA `(.L_x_24) ;  /* 0xfffffff400900947 */ /* 0x000fea000383ffff */
.L_x_1:
[----:B------:R-:W-:Y:S05]  /*0ba0*/  BSYNC.RECONVERGENT B1 ;  /* 0x0000000000017941 */ /* 0x000fea0003800200 */
.L_x_0:
[----:B------:R-:W0:Y:S01]  /*0bb0*/  S2UR UR7, SR_CgaCtaId ;  /* 0x00000000000779c3 */ /* 0x000e220000008800 */
[----:B------:R-:W-:Y:S01]  /*0bc0*/  UMOV UR4, 0x400 ;  /* 0x0000040000047882 */ /* 0x000fe20000000000 */
[----:B------:R-:W-:Y:S01]  /*0bd0*/  IADD3 R2, P1, PT, R14, 0x1, RZ ;  /* 0x000000010e027810 */ /* 0x000fe20007f3e0ff */
[----:B------:R-:W-:Y:S03]  /*0be0*/  BSSY.RECONVERGENT B1, `(.L_x_25) ;  /* 0x00000a3000017945 */ /* 0x000fe60003800200 */
[----:B------:R-:W-:Y:S01]  /*0bf0*/  ISETP.NE.U32.AND P0, PT, R2, RZ, PT ;  /* 0x000000ff0200720c */ /* 0x000fe20003f05070 */
[----:B------:R-:W-:-:S05]  /*0c00*/  IMAD.X R3, RZ, RZ, R10, P1 ;  /* 0x000000ffff037224 */ /* 0x000fca00008e060a */
[----:B------:R-:W-:Y:S01]  /*0c10*/  ISETP.NE.AND.EX P0, PT, R3, RZ, PT, P0 ;  /* 0x000000ff0300720c */ /* 0x000fe20003f05300 */
[----:B0-----:R-:W-:-:S09]  /*0c20*/  ULEA UR7, UR7, UR4, 0x18 ;  /* 0x0000000407077291 */ /* 0x001fd2000f8ec0ff */
[----:B------:R0:W-:Y:S03]  /*0c30*/  STS [R19+UR7], R8 ;  /* 0x0000000813007988 */ /* 0x0001e60008000807 */
[----:B------:R-:W-:Y:S05]  /*0c40*/  @!P0 BRA `(.L_x_26) ;  /* 0x0000000800708947 */ /* 0x000fea0003800000 */
[----:B------:R-:W-:-:S07]  /*0c50*/  IMAD.MOV.U32 R5, RZ, RZ, RZ ;  /* 0x000000ffff057224 */ /* 0x000fce00078e00ff */
.L_x_49:
[----:B------:R-:W-:Y:S01]  /*0c60*/  LOP3.LUT R0, R2, 0x1, RZ, 0xc0, !PT ;  /* 0x0000000102007812 */ /* 0x000fe200078ec0ff */
[----:B------:R-:W-:Y:S03]  /*0c70*/  BSSY.RECONVERGENT B0, `(.L_x_27) ;  /* 0x0000093000007945 */ /* 0x000fe60003800200 */
[----:B------:R-:W-:-:S04]  /*0c80*/  ISETP.NE.U32.AND P0, PT, R0, 0x1, PT ;  /* 0x000000010000780c */ /* 0x000fc80003f05070 */
[----:B------:R-:W-:-:S13]  /*0c90*/  ISETP.NE.U32.AND.EX P0, PT, RZ, RZ, PT, P0 ;  /* 0x000000ffff00720c */ /* 0x000fda0003f05100 */
[----:B------:R-:W-:Y:S05]  /*0ca0*/  @P0 BRA `(.L_x_28) ;  /* 0x00000008003c0947 */ /* 0x000fea0003800000 */
[----:B------:R-:W-:Y:S01]  /*0cb0*/  ISETP.NE.AND P0, PT, R5, RZ, PT ;  /* 0x000000ff0500720c */ /* 0x000fe20003f05270 */
[----:B------:R-:W-:Y:S01]  /*0cc0*/  BSSY.RECONVERGENT B2, `(.L_x_29) ;  /* 0x000003e000027945 */ /* 0x000fe20003800200 */
[----:B-----5:R-:W-:-:S11]  /*0cd0*/  IMAD.MOV.U32 R23, RZ, RZ, R11 ;  /* 0x000000ffff177224 */ /* 0x020fd600078e000b */
[----:B------:R-:W-:Y:S05]  /*0ce0*/  @!P0 BRA `(.L_x_30) ;  /* 0x0000000000ec8947 */ /* 0x000fea0003800000 */
[----:B------:R-:W-:Y:S01]  /*0cf0*/  IADD3 R4, P0, PT, -R18, 0x7fffffff, RZ ;  /* 0x7fffffff12047810 */ /* 0x000fe20007f1e1ff */
[----:B0-----:R-:W-:Y:S01]  /*0d00*/  IMAD.MOV.U32 R8, RZ, RZ, 0xb ;  /* 0x0000000bff087424 */ /* 0x001fe200078e00ff */
[----:B------:R-:W-:Y:S01]  /*0d10*/  CS2R R16, SRZ ;  /* 0x0000000000107805 */ /* 0x000fe2000001ff00 */
[----:B------:R-:W-:Y:S02]  /*0d20*/  IMAD.MOV.U32 R21, RZ, RZ, 0xe ;  /* 0x0000000eff157424 */ /* 0x000fe400078e00ff */
[----:B------:R-:W-:Y:S02]  /*0d30*/  IMAD.MOV.U32 R0, RZ, RZ, RZ ;  /* 0x000000ffff007224 */ /* 0x000fe400078e00ff */
[----:B------:R-:W-:Y:S02]  /*0d40*/  IMAD.MOV.U32 R23, RZ, RZ, R11 ;  /* 0x000000ffff177224 */ /* 0x000fe400078e000b */
[----:B------:R-:W-:-:S07]  /*0d50*/  IMAD.X R22, RZ, RZ, -0x1, P0 ;  /* 0xffffffffff167424 */ /* 0x000fce00000e06ff */
.L_x_37:
[-C--:B------:R-:W-:Y:S01]  /*0d60*/  IMAD R25, R17, R23.reuse, RZ ;  /* 0x0000001711197224 */ /* 0x080fe200078e02ff */
[----:B------:R-:W-:Y:S01]  /*0d70*/  BSSY.RECONVERGENT B3, `(.L_x_31) ;  /* 0x0000011000037945 */ /* 0x000fe20003800200 */
[----:B------:R-:W-:-:S04]  /*0d80*/  IMAD.WIDE.U32 R6, R8, R23, RZ ;  /* 0x0000001708067225 */ /* 0x000fc800078e00ff */
[----:B------:R-:W-:Y:S02]  /*0d90*/  IMAD R23, R22, R21, RZ ;  /* 0x0000001516177224 */ /* 0x000fe400078e02ff */
[----:B------:R-:W-:Y:S02]  /*0da0*/  IMAD.IADD R7, R7, 0x1, R25 ;  /* 0x0000000107077824 */ /* 0x000fe400078e0219 */
[----:B------:R-:W-:Y:S02]  /*0db0*/  VIADD R0, R0, 0x1 ;  /* 0x0000000100007836 */ /* 0x000fe40000000000 */
[-C--:B------:R-:W-:Y:S02]  /*0dc0*/  IMAD R23, R16, R4.reuse, R23 ;  /* 0x0000000410177224 */ /* 0x080fe400078e0217 */
[----:B------:R-:W-:Y:S01]  /*0dd0*/  IMAD.WIDE.U32 R6, R21, R4, R6 ;  /* 0x0000000415067225 */ /* 0x000fe200078e0006 */
[----:B------:R-:W-:-:S03]  /*0de0*/  ISETP.NE.AND P1, PT, R0, R5, PT ;  /* 0x000000050000720c */ /* 0x000fc60003f25270 */
[----:B------:R-:W-:Y:S02]  /*0df0*/  IMAD.IADD R24, R7, 0x1, R23 ;  /* 0x0000000107187824 */ /* 0x000fe400078e0217 */
[----:B------:R-:W-:-:S08]  /*0e00*/  IMAD.MOV.U32 R23, RZ, RZ, R6 ;  /* 0x000000ffff177224 */ /* 0x000fd000078e0006 */
.L_x_32:
        /* <DEDUP_REMOVED lines=8> */
.L_x_31:
[-C--:B------:R-:W-:Y:S01]  /*0e90*/  IMAD R24, R17, R8.reuse, RZ ;  /* 0x0000000811187224 */ /* 0x080fe200078e02ff */
[----:B------:R-:W-:Y:S01]  /*0ea0*/  BSSY.RECONVERGENT B3, `(.L_x_33) ;  /* 0x0000010000037945 */ /* 0x000fe20003800200 */
[----:B------:R-:W-:-:S04]  /*0eb0*/  IMAD.WIDE.U32 R6, R8, R8, RZ ;  /* 0x0000000808067225 */ /* 0x000fc800078e00ff */
[----:B------:R-:W-:-:S04]  /*0ec0*/  IMAD R17, R8, R17, R24 ;  /* 0x0000001108117224 */ /* 0x000fc800078e0218 */
[----:B------:R-:W-:Y:S01]  /*0ed0*/  IMAD.IADD R7, R7, 0x1, R17 ;  /* 0x0000000107077824 */ /* 0x000fe200078e0211 */
[C---:B------:R-:W-:Y:S01]  /*0ee0*/  SHF.L.U64.HI R17, R21.reuse, 0x1, R16 ;  /* 0x0000000115117819 */ /* 0x040fe20000010210 */
[----:B------:R-:W-:-:S03]  /*0ef0*/  IMAD.WIDE.U32 R6, R21, 0x7fffffff, R6 ;  /* 0x7fffffff15067825 */ /* 0x000fc600078e0006 */
[----:B------:R-:W-:Y:S01]  /*0f00*/  LEA R8, P0, -R21, R6, 0x1 ;  /* 0x0000000615087211 */ /* 0x000fe200078009ff */
[----:B------:R-:W-:-:S05]  /*0f10*/  IMAD R6, R16, 0x7fffffff, RZ ;  /* 0x7fffffff10067824 */ /* 0x000fca00078e02ff */
[----:B------:R-:W-:-:S07]  /*0f20*/  IADD3.X R17, PT, PT, ~R17, R7, R6, P0, !PT ;  /* 0x0000000711117210 */ /* 0x000fce00007fe506 */
.L_x_34:
        /* <DEDUP_REMOVED lines=8> */
.L_x_33:
[-C--:B------:R-:W-:Y:S01]  /*0fb0*/  IMAD R24, R16, R21.reuse, RZ ;  /* 0x0000001510187224 */ /* 0x080fe200078e02ff */
[----:B------:R-:W-:Y:S01]  /*0fc0*/  BSSY.RECONVERGENT B3, `(.L_x_35) ;  /* 0x000000c000037945 */ /* 0x000fe20003800200 */
[----:B------:R-:W-:-:S04]  /*0fd0*/  IMAD.WIDE.U32 R6, R21, R21, RZ ;  /* 0x0000001515067225 */ /* 0x000fc800078e00ff */
[----:B------:R-:W-:-:S04]  /*0fe0*/  IMAD R21, R21, R16, R24 ;  /* 0x0000001015157224 */ /* 0x000fc800078e0218 */
[----:B------:R-:W-:Y:S02]  /*0ff0*/  IMAD.IADD R16, R7, 0x1, R21 ;  /* 0x0000000107107824 */ /* 0x000fe400078e0215 */
[----:B------:R-:W-:-:S07]  /*1000*/  IMAD.MOV.U32 R21, RZ, RZ, R6 ;  /* 0x000000ffff157224 */ /* 0x000fce00078e0006 */
.L_x_36:
        /* <DEDUP_REMOVED lines=8> */
.L_x_35:
[----:B------:R-:W-:Y:S05]  /*1090*/  @P1 BRA `(.L_x_37) ;  /* 0xfffffffc00301947 */ /* 0x000fea000383ffff */
.L_x_30:
[----:B------:R-:W-:Y:S05]  /*10a0*/  BSYNC.RECONVERGENT B2 ;  /* 0x0000000000027941 */ /* 0x000fea0003800200 */
.L_x_29:
[----:B------:R-:W-:Y:S01]  /*10b0*/  IMAD.WIDE.U32 R6, R11, 0xb, RZ ;  /* 0x0000000b0b067825 */ /* 0x000fe200078e00ff */
[----:B------:R-:W-:Y:S03]  /*10c0*/  BSSY.RECONVERGENT B2, `(.L_x_38) ;  /* 0x000000d000027945 */ /* 0x000fe60003800200 */
[----:B------:R-:W-:Y:S02]  /*10d0*/  IMAD.MOV R0, RZ, RZ, -R18 ;  /* 0x000000ffff007224 */ /* 0x000fe400078e0a12 */
[----:B------:R-:W-:-:S03]  /*10e0*/  IMAD.WIDE.U32 R6, R18, -0xe, R6 ;  /* 0xfffffff212067825 */ /* 0x000fc600078e0006 */
[----:B------:R-:W-:Y:S01]  /*10f0*/  IADD3 R21, P0, PT, R6, -0xe, RZ ;  /* 0xfffffff206157810 */ /* 0x000fe20007f1e0ff */
[----:B------:R-:W-:-:S05]  /*1100*/  IMAD.MOV.U32 R6, RZ, RZ, R0 ;  /* 0x000000ffff067224 */ /* 0x000fca00078e0000 */
[----:B------:R-:W-:-:S07]  /*1110*/  IADD3.X R6, PT, PT, R7, 0x6, R6, P0, !PT ;  /* 0x0000000607067810 */ /* 0x000fce00007fe406 */
.L_x_39:
        /* <DEDUP_REMOVED lines=8> */
.L_x_38:
[----:B------:R-:W-:Y:S01]  /*11a0*/  ISETP.NE.AND P0, PT, R5, RZ, PT ;  /* 0x000000ff0500720c */ /* 0x000fe20003f05270 */
[----:B------:R-:W-:-:S12]  /*11b0*/  BSSY.RECONVERGENT B2, `(.L_x_40) ;  /* 0x000003c000027945 */ /* 0x000fd80003800200 */
[----:B------:R-:W-:Y:S05]  /*11c0*/  @!P0 BRA `(.L_x_41) ;  /* 0x0000000000e88947 */ /* 0x000fea0003800000 */
[----:B------:R-:W-:Y:S01]  /*11d0*/  IADD3 R4, P0, PT, -R11, 0x7fffffff, RZ ;  /* 0x7fffffff0b047810 */ /* 0x000fe20007f1e1ff */
[----:B------:R-:W-:Y:S02]  /*11e0*/  IMAD.MOV.U32 R6, RZ, RZ, 0xb ;  /* 0x0000000bff067424 */ /* 0x000fe400078e00ff */
[----:B------:R-:W-:Y:S02]  /*11f0*/  IMAD.MOV.U32 R7, RZ, RZ, RZ ;  /* 0x000000ffff077224 */ /* 0x000fe400078e00ff */
[----:B------:R-:W-:Y:S02]  /*1200*/  IMAD.MOV.U32 R11, RZ, RZ, 0xe ;  /* 0x0000000eff0b7424 */ /* 0x000fe400078e00ff */
[----:B0-----:R-:W-:Y:S02]  /*1210*/  IMAD.MOV.U32 R8, RZ, RZ, RZ ;  /* 0x000000ffff087224 */ /* 0x001fe400078e00ff */
[----:B------:R-:W-:Y:S02]  /*1220*/  IMAD.MOV.U32 R0, RZ, RZ, RZ ;  /* 0x000000ffff007224 */ /* 0x000fe400078e00ff */
[----:B------:R-:W-:-:S07]  /*1230*/  IMAD.X R18, RZ, RZ, -0x1, P0 ;  /* 0xffffffffff127424 */ /* 0x000fce00000e06ff */
.L_x_48:
[C---:B------:R-:W-:Y:S01]  /*1240*/  IMAD.WIDE.U32 R16, R21.reuse, R6, RZ ;  /* 0x0000000615107225 */ /* 0x040fe200078e00ff */
[----:B------:R-:W-:Y:S03]  /*1250*/  BSSY.RECONVERGENT B3, `(.L_x_42) ;  /* 0x0000010000037945 */ /* 0x000fe60003800200 */
[----:B------:R-:W-:Y:S02]  /*1260*/  IMAD R25, R18, R11, RZ ;  /* 0x0000000b12197224 */ /* 0x000fe400078e02ff */
[----:B------:R-:W-:Y:S02]  /*1270*/  IMAD R17, R21, R7, R17 ;  /* 0x0000000715117224 */ /* 0x000fe400078e0211 */
[----:B------:R-:W-:Y:S02]  /*1280*/  VIADD R0, R0, 0x1 ;  /* 0x0000000100007836 */ /* 0x000fe40000000000 */
[----:B------:R-:W-:-:S02]  /*1290*/  IMAD R25, R8, R4, R25 ;  /* 0x0000000408197224 */ /* 0x000fc400078e0219 */
[----:B------:R-:W-:Y:S01]  /*12a0*/  IMAD.WIDE.U32 R16, R11, R4, R16 ;  /* 0x000000040b107225 */ /* 0x000fe200078e0010 */
[----:B------:R-:W-:-:S03]  /*12b0*/  ISETP.NE.AND P1, PT, R0, R5, PT ;  /* 0x000000050000720c */ /* 0x000fc60003f25270 */
[----:B------:R-:W-:Y:S02]  /*12c0*/  IMAD.IADD R22, R17, 0x1, R25 ;  /* 0x0000000111167824 */ /* 0x000fe400078e0219 */
[----:B------:R-:W-:-:S08]  /*12d0*/  IMAD.MOV.U32 R21, RZ, RZ, R16 ;  /* 0x000000ffff157224 */ /* 0x000fd000078e0010 */
.L_x_43:
        /* <DEDUP_REMOVED lines=8> */
.L_x_42:
[-C--:B------:R-:W-:Y:S01]  /*1360*/  IMAD R22, R7, R6.reuse, RZ ;  /* 0x0000000607167224 */ /* 0x080fe200078e02ff */
[----:B------:R-:W-:Y:S01]  /*1370*/  BSSY.RECONVERGENT B3, `(.L_x_44) ;  /* 0x0000010000037945 */ /* 0x000fe20003800200 */
[----:B------:R-:W-:-:S04]  /*1380*/  IMAD.WIDE.U32 R16, R6, R6, RZ ;  /* 0x0000000606107225 */ /* 0x000fc800078e00ff */
[----:B------:R-:W-:-:S04]  /*1390*/  IMAD R7, R6, R7, R22 ;  /* 0x0000000706077224 */ /* 0x000fc800078e0216 */
[----:B------:R-:W-:Y:S02]  /*13a0*/  IMAD.IADD R17, R17, 0x1, R7 ;  /* 0x0000000111117824 */ /* 0x000fe400078e0207 */
[C---:B------:R-:W-:Y:S01]  /*13b0*/  IMAD.WIDE.U32 R6, R11.reuse, 0x7fffffff, R16 ;  /* 0x7fffffff0b067825 */ /* 0x040fe200078e0010 */
[----:B------:R-:W-:-:S03]  /*13c0*/  SHF.L.U64.HI R17, R11, 0x1, R8 ;  /* 0x000000010b117819 */ /* 0x000fc60000010208 */
[----:B------:R-:W-:Y:S01]  /*13d0*/  IMAD R16, R8, 0x7fffffff, RZ ;  /* 0x7fffffff08107824 */ /* 0x000fe200078e02ff */
[----:B------:R-:W-:-:S04]  /*13e0*/  LEA R6, P0, -R11, R6, 0x1 ;  /* 0x000000060b067211 */ /* 0x000fc800078009ff */
[----:B------:R-:W-:-:S09]  /*13f0*/  IADD3.X R7, PT, PT, ~R17, R7, R16, P0, !PT ;  /* 0x0000000711077210 */ /* 0x000fd200007fe510 */
.L_x_45:
        /* <DEDUP_REMOVED lines=8> */
.L_x_44:
[-C--:B------:R-:W-:Y:S01]  /*1480*/  IMAD R22, R8, R11.reuse, RZ ;  /* 0x0000000b08167224 */ /* 0x080fe200078e02ff */
[----:B------:R-:W-:Y:S01]  /*1490*/  BSSY.RECONVERGENT B3, `(.L_x_46) ;  /* 0x000000c000037945 */ /* 0x000fe20003800200 */
[----:B------:R-:W-:-:S04]  /*14a0*/  IMAD.WIDE.U32 R16, R11, R11, RZ ;  /* 0x0000000b0b107225 */ /* 0x000fc800078e00ff */
[----:B------:R-:W-:-:S04]  /*14b0*/  IMAD R11, R11, R8, R22 ;  /* 0x000000080b0b7224 */ /* 0x000fc800078e0216 */
[----:B------:R-:W-:Y:S02]  /*14c0*/  IMAD.IADD R8, R17, 0x1, R11 ;  /* 0x0000000111087824 */ /* 0x000fe400078e020b */
[----:B------:R-:W-:-:S07]  /*14d0*/  IMAD.MOV.U32 R11, RZ, RZ, R16 ;  /* 0x000000ffff0b7224 */ /* 0x000fce00078e0010 */
.L_x_47:
        /* <DEDUP_REMOVED lines=8> */
.L_x_46:
[----:B------:R-:W-:Y:S05]  /*1560*/  @P1 BRA `(.L_x_48) ;  /* 0xfffffffc00341947 */ /* 0x000fea000383ffff */
.L_x_41:
[----:B------:R-:W-:Y:S05]  /*1570*/  BSYNC.RECONVERGENT B2 ;  /* 0x0000000000027941 */ /* 0x000fea0003800200 */
.L_x_40:
[----:B------:R-:W-:Y:S02]  /*1580*/  IMAD.MOV.U32 R11, RZ, RZ, R21 ;  /* 0x000000ffff0b7224 */ /* 0x000fe400078e0015 */
[----:B------:R-:W-:-:S07]  /*1590*/  IMAD.MOV.U32 R18, RZ, RZ, R23 ;  /* 0x000000ffff127224 */ /* 0x000fce00078e0017 */
.L_x_28:
[----:B------:R-:W-:Y:S05]  /*15a0*/  BSYNC.RECONVERGENT B0 ;  /* 0x0000000000007941 */ /* 0x000fea0003800200 */
.L_x_27:
[C---:B------:R-:W-:Y:S01]  /*15b0*/  ISETP.GT.U32.AND P0, PT, R2.reuse, 0x1, PT ;  /* 0x000000010200780c */ /* 0x040fe20003f04070 */
[----:B------:R-:W-:Y:S01]  /*15c0*/  VIADD R5, R5, 0x1 ;  /* 0x0000000105057836 */ /* 0x000fe20000000000 */
[--C-:B------:R-:W-:Y:S02]  /*15d0*/  SHF.R.U64 R2, R2, 0x1, R3.reuse ;  /* 0x0000000102027819 */ /* 0x100fe40000001203 */
[----:B------:R-:W-:Y:S02]  /*15e0*/  ISETP.GT.U32.AND.EX P0, PT, R3, RZ, PT, P0 ;  /* 0x000000ff0300720c */ /* 0x000fe40003f04100 */
[----:B------:R-:W-:-:S11]  /*15f0*/  SHF.R.U32.HI R3, RZ, 0x1, R3 ;  /* 0x00000001ff037819 */ /* 0x000fd60000011603 */
[----:B------:R-:W-:Y:S05]  /*1600*/  @P0 BRA `(.L_x_49) ;  /* 0xfffffff400940947 */ /* 0x000fea000383ffff */
.L_x_26:
[----:B------:R-:W-:Y:S05]  /*1610*/  BSYNC.RECONVERGENT B1 ;  /* 0x0000000000017941 */ /* 0x000fea0003800200 */
.L_x_25:
[----:B------:R-:W1:Y:S01]  /*1620*/  S2UR UR9, SR_CgaCtaId ;  /* 0x00000000000979c3 */ /* 0x000e620000008800 */
[----:B------:R-:W-:Y:S01]  /*1630*/  ISETP.GE.U32.AND P0, PT, R12, 0x1, PT ;  /* 0x000000010c00780c */ /* 0x000fe20003f06070 */
[----:B------:R-:W-:Y:S02]  /*1640*/  UMOV UR5, 0x400 ;  /* 0x0000040000057882 */ /* 0x000fe40000000000 */
[----:B------:R-:W-:Y:S01]  /*1650*/  UIADD3 UR4, UPT, UPT, UR5, 0x200, URZ ;  /* 0x0000020005047890 */ /* 0x000fe2000fffe0ff */
[----:B------:R-:W-:-:S03]  /*1660*/  ISETP.GE.AND.EX P0, PT, R13, RZ, PT, P0 ;  /* 0x000000ff0d00720c */ /* 0x000fc60003f06300 */
[----:B-1----:R-:W-:-:S09]  /*1670*/  ULEA UR8, UR9, UR4, 0x18 ;  /* 0x0000000409087291 */ /* 0x002fd2000f8ec0ff */
[----:B------:R1:W-:Y:S01]  /*1680*/  STS [R19+UR8], R18 ;  /* 0x0000001213007988 */ /* 0x0003e20008000808 */
[----:B------:R-:W-:Y:S05]  /*1690*/  @!P0 EXIT ;  /* 0x000000000000894d */ /* 0x000fea0003800000 */
[----:B------:R-:W-:Y:S01]  /*16a0*/  IMAD.MOV.U32 R0, RZ, RZ, 0x1 ;  /* 0x00000001ff007424 */ /* 0x000fe200078e00ff */
[----:B------:R-:W-:Y:S01]  /*16b0*/  UIADD3 UR4, UPT, UPT, UR5, 0x400, URZ ;  /* 0x0000040005047890 */ /* 0x000fe2000fffe0ff */
[----:B------:R-:W-:Y:S02]  /*16c0*/  UMOV UR6, URZ ;  /* 0x000000ff00067c82 */ /* 0x000fe40008000000 */
[----:B------:R-:W-:Y:S01]  /*16d0*/  UMOV UR5, URZ ;  /* 0x000000ff00057c82 */ /* 0x000fe20008000000 */
[----:B------:R-:W-:Y:S01]  /*16e0*/  SHF.L.U32 R0, R0, R9, RZ ;  /* 0x0000000900007219 */ /* 0x000fe200000006ff */
[----:B------:R-:W-:-:S03]  /*16f0*/  ULEA UR9, UR9, UR4, 0x18 ;  /* 0x0000000409097291 */ /* 0x000fc6000f8ec0ff */
[----:B------:R-:W-:-:S09]  /*1700*/  UMOV UR4, URZ ;  /* 0x000000ff00047c82 */ /* 0x000fd20008000000 */
.L_x_54:
[----:B------:R-:W2:Y:S01]  /*1710*/  LDS R4, [R19+UR8] ;  /* 0x0000000813047984 */ /* 0x000ea20008000800 */
[----:B------:R-:W-:Y:S03]  /*1720*/  BSSY.RECONVERGENT B0, `(.L_x_50) ;  /* 0x000000e000007945 */ /* 0x000fe60003800200 */
[----:B------:R-:W3:Y:S01]  /*1730*/  LDS R5, [R19+UR7] ;  /* 0x0000000713057984 */ /* 0x000ee20008000800 */
[----:B--2---:R-:W-:-:S04]  /*1740*/  IMAD.WIDE.U32 R2, R4, 0xb, RZ ;  /* 0x0000000b04027825 */ /* 0x004fc800078e00ff */
[----:B---3--:R-:W-:-:S04]  /*1750*/  IMAD.WIDE.U32 R2, R5, -0xe, R2 ;  /* 0xfffffff205027825 */ /* 0x008fc800078e0002 */
[----:B------:R-:W-:Y:S01]  /*1760*/  IMAD.MOV R5, RZ, RZ, -R5 ;  /* 0x000000ffff057224 */ /* 0x000fe200078e0a05 */
[----:B------:R-:W-:-:S04]  /*1770*/  IADD3 R12, P0, PT, R2, -0xe, RZ ;  /* 0xfffffff2020c7810 */ /* 0x000fc80007f1e0ff */
[----:B------:R-:W-:-:S09]  /*1780*/  IADD3.X R5, PT, PT, R3, 0x6, R5, P0, !PT ;  /* 0x0000000603057810 */ /* 0x000fd200007fe405 */
.L_x_51:
        /* <DEDUP_REMOVED lines=8> */
.L_x_50:
[----:B------:R-:W-:Y:S01]  /*1810*/  ISETP.GE.U32.AND P0, PT, R12, 0x40000000, PT ;  /* 0x400000000c00780c */ /* 0x000fe20003f06070 */
[----:B------:R-:W-:Y:S01]  /*1820*/  STS [R19+UR7], R4 ;  /* 0x0000000413007988 */ /* 0x000fe20008000807 */
[----:B------:R-:W-:Y:S01]  /*1830*/  LOP3.LUT P1, RZ, R20, 0x3, RZ, 0xc0, !PT ;  /* 0x0000000314ff7812 */ /* 0x000fe2000782c0ff */
[----:B------:R-:W-:Y:S01]  /*1840*/  BSSY.RECONVERGENT B0, `(.L_x_52) ;  /* 0x0000024000007945 */ /* 0x000fe20003800200 */
[----:B------:R-:W-:Y:S01]  /*1850*/  ISETP.GE.U32.AND.EX P0, PT, R5, RZ, PT, P0 ;  /* 0x000000ff0500720c */ /* 0x000fe20003f06100 */
[----:B------:R-:W-:Y:S03]  /*1860*/  STS [R19+UR8], R12 ;  /* 0x0000000c13007988 */ /* 0x000fe60008000808 */
[----:B------:R-:W-:Y:S02]  /*1870*/  SEL R2, R0, RZ, P0 ;  /* 0x000000ff00027207 */ /* 0x000fe40000000000 */
[----:B------:R-:W-:-:S03]  /*1880*/  LOP3.LUT P0, RZ, R20, 0xf, RZ, 0xc0, !PT ;  /* 0x0000000f14ff7812 */ /* 0x000fc6000780c0ff */
[----:B------:R-:W-:Y:S01]  /*1890*/  STS [R19+UR9], R2 ;  /* 0x0000000213007988 */ /* 0x000fe20008000809 */
[----:B------:R-:W-:Y:S06]  /*18a0*/  BAR.SYNC.DEFER_BLOCKING 0x0 ;  /* 0x0000000000007b1d */ /* 0x000fec0000010000 */
[----:B------:R-:W-:Y:S04]  /*18b0*/  @!P1 LDS R3, [R19+UR9] ;  /* 0x0000000913039984 */ /* 0x000fe80008000800 */
[----:B------:R-:W-:Y:S04]  /*18c0*/  @!P1 LDS R6, [R19+UR9+0x4] ;  /* 0x0000040913069984 */ /* 0x000fe80008000800 */
[----:B------:R-:W2:Y:S04]  /*18d0*/  @!P1 LDS R5, [R19+UR9+0x8] ;  /* 0x0000080913059984 */ /* 0x000ea80008000800 */
[----:B0-----:R-:W0:Y:S01]  /*18e0*/  @!P1 LDS R8, [R19+UR9+0xc] ;  /* 0x00000c0913089984 */ /* 0x001e220008000800 */
[----:B--2---:R-:W-:-:S05]  /*18f0*/  @!P1 IADD3 R3, PT, PT, R5, R6, R3 ;  /* 0x0000000605039210 */ /* 0x004fca0007ffe003 */
[----:B0-----:R-:W-:-:S05]  /*1900*/  @!P1 IMAD.IADD R8, R3, 0x1, R8 ;  /* 0x0000000103089824 */ /* 0x001fca00078e0208 */
[----:B------:R-:W-:Y:S01]  /*1910*/  @!P1 STS [R19+UR9], R8 ;  /* 0x0000000813009988 */ /* 0x000fe20008000809 */
[----:B------:R-:W-:Y:S06]  /*1920*/  BAR.SYNC.DEFER_BLOCKING 0x0 ;  /* 0x0000000000007b1d */ /* 0x000fec0000010000 */
[----:B------:R-:W-:Y:S04]  /*1930*/  @!P0 LDS R2, [R19+UR9] ;  /* 0x0000000913028984 */ /* 0x000fe80008000800 */
[----:B------:R-:W-:Y:S04]  /*1940*/  @!P0 LDS R3, [R19+UR9+0x10] ;  /* 0x0000100913038984 */ /* 0x000fe80008000800 */
[----:B------:R-:W0:Y:S04]  /*1950*/  @!P0 LDS R4, [R19+UR9+0x20] ;  /* 0x0000200913048984 */ /* 0x000e280008000800 */
[----:B------:R-:W2:Y:S01]  /*1960*/  @!P0 LDS R5, [R19+UR9+0x30] ;  /* 0x0000300913058984 */ /* 0x000ea20008000800 */
[----:B0-----:R-:W-:-:S05]  /*1970*/  @!P0 IADD3 R2, PT, PT, R4, R3, R2 ;  /* 0x0000000304028210 */ /* 0x001fca0007ffe002 */
[----:B--2---:R-:W-:-:S05]  /*1980*/  @!P0 IMAD.IADD R2, R2, 0x1, R5 ;  /* 0x0000000102028824 */ /* 0x004fca00078e0205 */
[----:B------:R0:W-:Y:S01]  /*1990*/  @!P0 STS [R19+UR9], R2 ;  /* 0x0000000213008988 */ /* 0x0001e20008000809 */
[----:B------:R-:W-:Y:S01]  /*19a0*/  BAR.SYNC.DEFER_BLOCKING 0x0 ;  /* 0x0000000000007b1d */ /* 0x000fe20000010000 */
[----:B------:R-:W-:-:S13]  /*19b0*/  ISETP.NE.AND P0, PT, R9, RZ, PT ;  /* 0x000000ff0900720c */ /* 0x000fda0003f05270 */
[----:B0-----:R-:W-:Y:S05]  /*19c0*/  @P0 BRA `(.L_x_53) ;  /* 0x00000000002c0947 */ /* 0x001fea0003800000 */
[----:B------:R-:W-:Y:S01]  /*19d0*/  LDS R2, [R19+UR9] ;  /* 0x0000000913027984 */ /* 0x000fe20008000800 */
[----:B------:R-:W0:Y:S01]  /*19e0*/  LDCU.64 UR12, c[0x0][0x388] ;  /* 0x00007100ff0c77ac */ /* 0x000e220008000a00 */
[----:B------:R-:W-:Y:S02]  /*19f0*/  IADD3 R5, P0, PT, R14, UR5, RZ ;  /* 0x000000050e057c10 */ /* 0x000fe4000ff1e0ff */
[----:B------:R-:W2:Y:S02]  /*1a00*/  LDS R3, [R19+UR9+0x40] ;  /* 0x0000400913037984 */ /* 0x000ea40008000800 */
[----:B------:R-:W-:Y:S02]  /*1a10*/  IADD3.X R8, PT, PT, R10, UR6, RZ, P0, !PT ;  /* 0x000000060a087c10 */ /* 0x000fe400087fe4ff */
[----:B0-----:R-:W-:-:S04]  /*1a20*/  LEA R4, P0, R5, UR12, 0x3 ;  /* 0x0000000c05047c11 */ /* 0x001fc8000f8018ff */
[----:B------:R-:W-:Y:S01]  /*1a30*/  LEA.HI.X R5, R5, UR13, R8, 0x3, P0 ;  /* 0x0000000d05057c11 */ /* 0x000fe200080f1c08 */
[----:B--2---:R-:W-:-:S04]  /*1a40*/  IMAD.IADD R6, R2, 0x1, R3 ;  /* 0x0000000102067824 */ /* 0x004fc800078e0203 */
[----:B------:R-:W0:Y:S02]  /*1a50*/  I2F.F64.U32 R2, R6 ;  /* 0x0000000600027312 */ /* 0x000e240000201800 */
[----:B0-----:R-:W-:-:S07]  /*1a60*/  DMUL R2, R2, 2.3283064365386962891e-10 ;  /* 0x3df0000002027828 */ /* 0x001fce0000000000 */
[----:B------:R0:W-:Y:S04]  /*1a70*/  STG.E.64 desc[UR10][R4.64], R2 ;  /* 0x0000000204007986 */ /* 0x0001e8000c101b0a */
.L_x_53:
[----:B------:R-:W-:Y:S05]  /*1a80*/  BSYNC.RECONVERGENT B0 ;  /* 0x0000000000007941 */ /* 0x000fea0003800200 */
.L_x_52:
[----:B0-----:R-:W0:Y:S02]  /*1a90*/  LDC.64 R2, c[0x0][0x390] ;  /* 0x0000e400ff027b82 */ /* 0x001e240000000a00 */
[----:B0-----:R-:W2:Y:S01]  /*1aa0*/  LDG.E.64 R2, desc[UR10][R2.64] ;  /* 0x0000000a02027981 */ /* 0x001ea2000c1e1b00 */
[----:B------:R-:W-:-:S07]  /*1ab0*/  UIADD3 UR5, UPT, UPT, UR4, 0x1, URZ ;  /* 0x0000000104057890 */ /* 0x000fce000fffe0ff */
[----:B------:R-:W-:Y:S01]  /*1ac0*/  UMOV UR4, UR5 ;  /* 0x0000000500047c82 */ /* 0x000fe20008000000 */
[----:B--2---:R-:W-:-:S04]  /*1ad0*/  ISETP.GT.U32.AND P0, PT, R2, UR5, PT ;  /* 0x0000000502007c0c */ /* 0x004fc8000bf04070 */
[----:B------:R-:W-:-:S13]  /*1ae0*/  ISETP.GT.AND.EX P0, PT, R3, RZ, PT, P0 ;  /* 0x000000ff0300720c */ /* 0x000fda0003f04300 */
[----:B------:R-:W-:Y:S05]  /*1af0*/  @P0 BRA `(.L_x_54) ;  /* 0xfffffffc00040947 */ /* 0x000fea000383ffff */
[----:B------:R-:W-:Y:S05]  /*1b00*/  EXIT ;  /* 0x000000000000794d */ /* 0x000fea0003800000 */
.L_x_55:
[----:B------:R-:W-:-:S00]  /*1b10*/  BRA `(.L_x_55) ;  /* 0xfffffffc00fc7947 */ /* 0x000fc0000383ffff */
[----:B------:R-:W-:-:S00]  /*1b20*/  NOP ;  /* 0x0000000000007918 */ /* 0x000fc00000000000 */
        /* <DEDUP_REMOVED lines=13> */
.L_x_168:


//--------------------- .text._Z32gm31_kernel_generate_array_floatP10gm31_statePfPl --------------------------
	.section	.text._Z32gm31_kernel_generate_array_floatP10gm31_statePfPl,"ax",@progbits
	.align	128
        .global         _Z32gm31_kernel_generate_array_floatP10gm31_statePfPl
        .type           _Z32gm31_kernel_generate_array_floatP10gm31_statePfPl,@function
        .size           _Z32gm31_kernel_generate_array_floatP10gm31_statePfPl,(.L_x_169 - _Z32gm31_kernel_generate_array_floatP10gm31_statePfPl)
        .other          _Z32gm31_kernel_generate_array_floatP10gm31_statePfPl,@"STO_CUDA_ENTRY STV_DEFAULT"
_Z32gm31_kernel_generate_array_floatP10gm31_statePfPl:
.text._Z32gm31_kernel_generate_array_floatP10gm31_statePfPl:
        /* <DEDUP_REMOVED lines=30> */
.L_x_80:
        /* <DEDUP_REMOVED lines=17> */
.L_x_68:
        /* <DEDUP_REMOVED lines=11> */
.L_x_63:
        /* <DEDUP_REMOVED lines=8> */
.L_x_62:
        /* <DEDUP_REMOVED lines=10> */
.L_x_65:
        /* <DEDUP_REMOVED lines=8> */
.L_x_64:
[-C--:B------:R-:W-:Y:S01]  /*0540*/  IMAD R16, R21, R24.reuse, RZ ;  /* 0x0000001815107224 */ /* 0x080fe200078e02ff */
[----:B------:R-:W-:Y:S03]  /*0550*/  BSSY.RECONVERGENT B3, `(.L_x_66) ;  /* 0x000000c000037945 */ /* 0x000fe60003800200 */
[C---:B------:R-:W-:Y:S02]  /*0560*/  IMAD R21, R24.reuse, R21, R16 ;  /* 0x0000001518157224 */ /* 0x040fe400078e0210 */
[----:B------:R-:W-:-:S04]  /*0570*/  IMAD.WIDE.U32 R16, R24, R24, RZ ;  /* 0x0000001818107225 */ /* 0x000fc800078e00ff */
[----:B------:R-:W-:Y:S02]  /*0580*/  IMAD.IADD R21, R17, 0x1, R21 ;  /* 0x0000000111157824 */ /* 0x000fe400078e0215 */
[----:B------:R-:W-:-:S07]  /*0590*/  IMAD.MOV.U32 R24, RZ, RZ, R16 ;  /* 0x000000ffff187224 */ /* 0x000fce00078e0010 */
.L_x_67:
        /* <DEDUP_REMOVED lines=8> */
.L_x_66:
[----:B------:R-:W-:Y:S05]  /*0620*/  @P1 BRA `(.L_x_68) ;  /* 0xfffffffc00301947 */ /* 0x000fea000383ffff */
.L_x_61:
[----:B------:R-:W-:Y:S05]  /*0630*/  BSYNC.RECONVERGENT B2 ;  /* 0x0000000000027941 */ /* 0x000fea0003800200 */
.L_x_60:
[----:B------:R-:W-:Y:S01]  /*0640*/  IMAD.WIDE.U32 R2, R6, 0xb, RZ ;  /* 0x0000000b06027825 */ /* 0x000fe200078e00ff */
[----:B------:R-:W-:Y:S03]  /*0650*/  BSSY.RECONVERGENT B2, `(.L_x_69) ;  /* 0x000000d000027945 */ /* 0x000fe60003800200 */
[----:B------:R-:W-:Y:S02]  /*0660*/  IMAD.MOV R0, RZ, RZ, -R8 ;  /* 0x000000ffff007224 */ /* 0x000fe400078e0a08 */
[----:B------:R-:W-:-:S03]  /*0670*/  IMAD.WIDE.U32 R2, R8, -0xe, R2 ;  /* 0xfffffff208027825 */ /* 0x000fc600078e0002 */
[----:B------:R-:W-:Y:S01]  /*0680*/  IADD3 R27, P0, PT, R2, -0xe, RZ ;  /* 0xfffffff2021b7810 */ /* 0x000fe20007f1e0ff */
[----:B------:R-:W-:-:S05]  /*0690*/  IMAD.MOV.U32 R2, RZ, RZ, R0 ;  /* 0x000000ffff027224 */ /* 0x000fca00078e0000 */
[----:B------:R-:W-:-:S07]  /*06a0*/  IADD3.X R2, PT, PT, R3, 0x6, R2, P0, !PT ;  /* 0x0000000603027810 */ /* 0x000fce00007fe402 */
.L_x_70:
        /* <DEDUP_REMOVED lines=8> */
.L_x_69:
        /* <DEDUP_REMOVED lines=10> */
.L_x_79:
        /* <DEDUP_REMOVED lines=10> */
.L_x_74:
        /* <DEDUP_REMOVED lines=8> */
.L_x_73:
        /* <DEDUP_REMOVED lines=10> */
.L_x_76:
        /* <DEDUP_REMOVED lines=8> */
.L_x_75:
[-C--:B------:R-:W-:Y:S01]  /*0a10*/  IMAD R2, R6, R23.reuse, RZ ;  /* 0x0000001706027224 */ /* 0x080fe200078e02ff */
[----:B------:R-:W-:Y:S03]  /*0a20*/  BSSY.RECONVERGENT B3, `(.L_x_77) ;  /* 0x000000c000037945 */ /* 0x000fe60003800200 */
[C---:B------:R-:W-:Y:S02]  /*0a30*/  IMAD R29, R23.reuse, R6, R2 ;  /* 0x00000006171d7224 */ /* 0x040fe400078e0202 */
[----:B------:R-:W-:-:S04]  /*0a40*/  IMAD.WIDE.U32 R2, R23, R23, RZ ;  /* 0x0000001717027225 */ /* 0x000fc800078e00ff */
[----:B------:R-:W-:Y:S02]  /*0a50*/  IMAD.IADD R6, R3, 0x1, R29 ;  /* 0x0000000103067824 */ /* 0x000fe400078e021d */
[----:B------:R-:W-:-:S07]  /*0a60*/  IMAD.MOV.U32 R23, RZ, RZ, R2 ;  /* 0x000000ffff177224 */ /* 0x000fce00078e0002 */
.L_x_78:
        /* <DEDUP_REMOVED lines=8> */
.L_x_77:
[----:B------:R-:W-:Y:S05]  /*0af0*/  @P1 BRA `(.L_x_79) ;  /* 0xfffffffc00341947 */ /* 0x000fea000383ffff */
.L_x_72:
[----:B------:R-:W-:Y:S05]  /*0b00*/  BSYNC.RECONVERGENT B2 ;  /* 0x0000000000027941 */ /* 0x000fea0003800200 */
.L_x_71:
[----:B------:R-:W-:Y:S02]  /*0b10*/  IMAD.MOV.U32 R6, RZ, RZ, R27 ;  /* 0x000000ffff067224 */ /* 0x000fe400078e001b */
[----:B------:R-:W-:-:S07]  /*0b20*/  IMAD.MOV.U32 R8, RZ, RZ, R25 ;  /* 0x000000ffff087224 */ /* 0x000fce00078e0019 */
.L_x_59:
[----:B------:R-:W-:Y:S05]  /*0b30*/  BSYNC.RECONVERGENT B0 ;  /* 0x0000000000007941 */ /* 0x000fea0003800200 */
.L_x_58:
[----:B------:R-:W-:Y:S01]  /*0b40*/  ISETP.GT.U32.AND P0, PT, R5, 0x1, PT ;  /* 0x000000010500780c */ /* 0x000fe20003f04070 */
[----:B------:R-:W-:Y:S01]  /*0b50*/  VIADD R7, R7, 0x1 ;  /* 0x0000000107077836 */ /* 0x000fe20000000000 */
[--C-:B------:R-:W-:Y:S02]  /*0b60*/  SHF.R.U64 R5, R5, 0x1, R4.reuse ;  /* 0x0000000105057819 */ /* 0x100fe40000001204 */
[----:B------:R-:W-:Y:S02]  /*0b70*/  ISETP.GT.U32.AND.EX P0, PT, R4, RZ, PT, P0 ;  /* 0x000000ff0400720c */ /* 0x000fe40003f04100 */
[----:B------:R-:W-:-:S11]  /*0b80*/  SHF.R.U32.HI R4, RZ, 0x1, R4 ;  /* 0x00000001ff047819 */ /* 0x000fd60000011604 */
[----:B------:R-:W-:Y:S05]  /*0b90*/  @P0 BRA `(.L_x_80) ;  /* 0xfffffff400900947 */ /* 0x000fea000383ffff */
.L_x_57:
[----:B------:R-:W-:Y:S05]  /*0ba0*/  BSYNC.RECONVERGENT B1 ;  /* 0x0000000000017941 */ /* 0x000fea0003800200 */
.L_x_56:
        /* <DEDUP_REMOVED lines=11> */
.L_x_105:
        /* <DEDUP_REMOVED lines=16> */
.L_x_93:
        /* <DEDUP_REMOVED lines=11> */
.L_x_88:
        /* <DEDUP_REMOVED lines=8> */
.L_x_87:
        /* <DEDUP_REMOVED lines=10> */
.L_x_90:
        /* <DEDUP_REMOVED lines=8> */
.L_x_89:
[-C--:B------:R-:W-:Y:S01]  /*0fb0*/  IMAD R24, R16, R21.reuse, RZ ;  /* 0x0000001510187224 */ /* 0x080fe200078e02ff */
[----:B------:R-:W-:Y:S01]  /*0fc0*/  BSSY.RECONVERGENT B3, `(.L_x_91) ;  /* 0x000000c000037945 */ /* 0x000fe20003800200 */
[----:B------:R-:W-:-:S04]  /*0fd0*/  IMAD.WIDE.U32 R6, R21, R21, RZ ;  /* 0x0000001515067225 */ /* 0x000fc800078e00ff */
[----:B------:R-:W-:-:S04]  /*0fe0*/  IMAD R21, R21, R16, R24 ;  /* 0x0000001015157224 */ /* 0x000fc800078e0218 */
[----:B------:R-:W-:Y:S02]  /*0ff0*/  IMAD.IADD R16, R7, 0x1, R21 ;  /* 0x0000000107107824 */ /* 0x000fe400078e0215 */
[----:B------:R-:W-:-:S07]  /*1000*/  IMAD.MOV.U32 R21, RZ, RZ, R6 ;  /* 0x000000ffff157224 */ /* 0x000fce00078e0006 */
.L_x_92:
        /* <DEDUP_REMOVED lines=8> */
.L_x_91:
[----:B------:R-:W-:Y:S05]  /*1090*/  @P1 BRA `(.L_x_93) ;  /* 0xfffffffc00301947 */ /* 0x000fea000383ffff */
.L_x_86:
[----:B------:R-:W-:Y:S05]  /*10a0*/  BSYNC.RECONVERGENT B2 ;  /* 0x0000000000027941 */ /* 0x000fea0003800200 */
.L_x_85:
[----:B------:R-:W-:Y:S01]  /*10b0*/  IMAD.WIDE.U32 R6, R11, 0xb, RZ ;  /* 0x0000000b0b067825 */ /* 0x000fe200078e00ff */
[----:B------:R-:W-:Y:S03]  /*10c0*/  BSSY.RECONVERGENT B2, `(.L_x_94) ;  /* 0x000000d000027945 */ /* 0x000fe60003800200 */
[----:B------:R-:W-:Y:S02]  /*10d0*/  IMAD.MOV R0, RZ, RZ, -R18 ;  /* 0x000000ffff007224 */ /* 0x000fe400078e0a12 */
[----:B------:R-:W-:-:S03]  /*10e0*/  IMAD.WIDE.U32 R6, R18, -0xe, R6 ;  /* 0xfffffff212067825 */ /* 0x000fc600078e0006 */
[----:B------:R-:W-:Y:S01]  /*10f0*/  IADD3 R21, P0, PT, R6, -0xe, RZ ;  /* 0xfffffff206157810 */ /* 0x000fe20007f1e0ff */
[----:B------:R-:W-:-:S05]  /*1100*/  IMAD.MOV.U32 R6, RZ, RZ, R0 ;  /* 0x000000ffff067224 */ /* 0x000fca00078e0000 */
[----:B------:R-:W-:-:S07]  /*1110*/  IADD3.X R6, PT, PT, R7, 0x6, R6, P0, !PT ;  /* 0x0000000607067810 */ /* 0x000fce00007fe406 */
.L_x_95:
        /* <DEDUP_REMOVED lines=8> */
.L_x_94:
        /* <DEDUP_REMOVED lines=10> */
.L_x_104:
        /* <DEDUP_REMOVED lines=10> */
.L_x_99:
        /* <DEDUP_REMOVED lines=8> */
.L_x_98:
        /* <DEDUP_REMOVED lines=10> */
.L_x_101:
        /* <DEDUP_REMOVED lines=8> */
.L_x_100:
[-C--:B------:R-:W-:Y:S01]  /*1480*/  IMAD R22, R8, R11.reuse, RZ ;  /* 0x0000000b08167224 */ /* 0x080fe200078e02ff */
[----:B------:R-:W-:Y:S01]  /*1490*/  BSSY.RECONVERGENT B3, `(.L_x_102) ;  /* 0x000000c000037945 */ /* 0x000fe20003800200 */
[----:B------:R-:W-:-:S04]  /*14a0*/  IMAD.WIDE.U32 R16, R11, R11, RZ ;  /* 0x0000000b0b107225 */ /* 0x000fc800078e00ff */
[----:B------:R-:W-:-:S04]  /*14b0*/  IMAD R11, R11, R8, R22 ;  /* 0x000000080b0b7224 */ /* 0x000fc800078e0216 */
[----:B------:R-:W-:Y:S02]  /*14c0*/  IMAD.IADD R8, R17, 0x1, R11 ;  /* 0x0000000111087824 */ /* 0x000fe400078e020b */
[----:B------:R-:W-:-:S07]  /*14d0*/  IMAD.MOV.U32 R11, RZ, RZ, R16 ;  /* 0x000000ffff0b7224 */ /* 0x000fce00078e0010 */
.L_x_103:
        /* <DEDUP_REMOVED lines=8> */
.L_x_102:
[----:B------:R-:W-:Y:S05]  /*1560*/  @P1 BRA `(.L_x_104) ;  /* 0xfffffffc00341947 */ /* 0x000fea000383ffff */
.L_x_97:
[----:B------:R-:W-:Y:S05]  /*1570*/  BSYNC.RECONVERGENT B2 ;  /* 0x0000000000027941 */ /* 0x000fea0003800200 */
.L_x_96:
[----:B------:R-:W-:Y:S02]  /*1580*/  IMAD.MOV.U32 R11, RZ, RZ, R21 ;  /* 0x000000ffff0b7224 */ /* 0x000fe400078e0015 */
[----:B------:R-:W-:-:S07]  /*1590*/  IMAD.MOV.U32 R18, RZ, RZ, R23 ;  /* 0x000000ffff127224 */ /* 0x000fce00078e0017 */
.L_x_84:
[----:B------:R-:W-:Y:S05]  /*15a0*/  BSYNC.RECONVERGENT B0 ;  /* 0x0000000000007941 */ /* 0x000fea0003800200 */
.L_x_83:
[C---:B------:R-:W-:Y:S01]  /*15b0*/  ISETP.GT.U32.AND P0, PT, R2.reuse, 0x1, PT ;  /* 0x000000010200780c */ /* 0x040fe20003f04070 */
[----:B------:R-:W-:Y:S01]  /*15c0*/  VIADD R5, R5, 0x1 ;  /* 0x0000000105057836 */ /* 0x000fe20000000000 */
[--C-:B------:R-:W-:Y:S02]  /*15d0*/  SHF.R.U64 R2, R2, 0x1, R3.reuse ;  /* 0x0000000102027819 */ /* 0x100fe40000001203 */
[----:B------:R-:W-:Y:S02]  /*15e0*/  ISETP.GT.U32.AND.EX P0, PT, R3, RZ, PT, P0 ;  /* 0x000000ff0300720c */ /* 0x000fe40003f04100 */
[----:B------:R-:W-:-:S11]  /*15f0*/  SHF.R.U32.HI R3, RZ, 0x1, R3 ;  /* 0x00000001ff037819 */ /* 0x000fd60000011603 */
[----:B------:R-:W-:Y:S05]  /*1600*/  @P0 BRA `(.L_x_105) ;  /* 0xfffffff400940947 */ /* 0x000fea000383ffff */
.L_x_82:
[----:B------:R-:W-:Y:S05]  /*1610*/  BSYNC.RECONVERGENT B1 ;  /* 0x0000000000017941 */ /* 0x000fea0003800200 */
.L_x_81:
        /* <DEDUP_REMOVED lines=15> */
.L_x_110:
        /* <DEDUP_REMOVED lines=8> */
.L_x_107:
        /* <DEDUP_REMOVED lines=8> */
.L_x_106:
        /* <DEDUP_REMOVED lines=32> */
[----:B------:R-:W-:Y:S01]  /*1a10*/  IADD3.X R6, PT, PT, R10, UR6, RZ, P0, !PT ;  /* 0x000000060a067c10 */ /* 0x000fe200087fe4ff */
[----:B--2---:R-:W-:Y:S01]  /*1a20*/  IMAD.IADD R3, R2, 0x1, R3 ;  /* 0x0000000102037824 */ /* 0x004fe200078e0203 */
[----:B0-----:R-:W-:-:S04]  /*1a30*/  LEA R2, P0, R5, UR12, 0x2 ;  /* 0x0000000c05027c11 */ /* 0x001fc8000f8010ff */
[----:B------:R-:W-:Y:S02]  /*1a40*/  I2FP.F32.U32 R4, R3 ;  /* 0x0000000300047245 */ /* 0x000fe40000201000 */
[----:B------:R-:W-:-:S03]  /*1a50*/  LEA.HI.X R3, R5, UR13, R6, 0x2, P0 ;  /* 0x0000000d05037c11 */ /* 0x000fc600080f1406 */
[----:B------:R-:W-:-:S05]  /*1a60*/  FMUL R5, R4, 2.3283064365386962891e-10 ;  /* 0x2f80000004057820 */ /* 0x000fca0000400000 */
[----:B------:R0:W-:Y:S02]  /*1a70*/  STG.E desc[UR10][R2.64], R5 ;  /* 0x0000000502007986 */ /* 0x0001e4000c10190a */
.L_x_109:
[----:B------:R-:W-:Y:S05]  /*1a80*/  BSYNC.RECONVERGENT B0 ;  /* 0x0000000000007941 */ /* 0x000fea0003800200 */
.L_x_108:
        /* <DEDUP_REMOVED lines=8> */
.L_x_111:
        /* <DEDUP_REMOVED lines=15> */
.L_x_169:


//--------------------- .text._Z26gm31_kernel_generate_arrayP10gm31_statePjPl --------------------------
	.section	.text._Z26gm31_kernel_generate_arrayP10gm31_statePjPl,"ax",@progbits
	.align	128
        .global         _Z26gm31_kernel_generate_arrayP10gm31_statePjPl
        .type           _Z26gm31_kernel_generate_arrayP10gm31_statePjPl,@function
        .size           _Z26gm31_kernel_generate_arrayP10gm31_statePjPl,(.L_x_170 - _Z26gm31_kernel_generate_arrayP10gm31_statePjPl)
        .other          _Z26gm31_kernel_generate_arrayP10gm31_statePjPl,@"STO_CUDA_ENTRY STV_DEFAULT"
_Z26gm31_kernel_generate_arrayP10gm31_statePjPl:
.text._Z26gm31_kernel_generate_arrayP10gm31_statePjPl:
        /* <DEDUP_REMOVED lines=30> */
.L_x_136:
        /* <DEDUP_REMOVED lines=17> */
.L_x_124:
        /* <DEDUP_REMOVED lines=11> */
.L_x_119:
        /* <DEDUP_REMOVED lines=8> */
.L_x_118:
        /* <DEDUP_REMOVED lines=10> */
.L_x_121:
        /* <DEDUP_REMOVED lines=8> */
.L_x_120:
[-C--:B------:R-:W-:Y:S01]  /*0540*/  IMAD R16, R21, R24.reuse, RZ ;  /* 0x0000001815107224 */ /* 0x080fe200078e02ff */
[----:B------:R-:W-:Y:S03]  /*0550*/  BSSY.RECONVERGENT B3, `(.L_x_122) ;  /* 0x000000c000037945 */ /* 0x000fe60003800200 */
[C---:B------:R-:W-:Y:S02]  /*0560*/  IMAD R21, R24.reuse, R21, R16 ;  /* 0x0000001518157224 */ /* 0x040fe400078e0210 */
[----:B------:R-:W-:-:S04]  /*0570*/  IMAD.WIDE.U32 R16, R24, R24, RZ ;  /* 0x0000001818107225 */ /* 0x000fc800078e00ff */
[----:B------:R-:W-:Y:S02]  /*0580*/  IMAD.IADD R21, R17, 0x1, R21 ;  /* 0x0000000111157824 */ /* 0x000fe400078e0215 */
[----:B------:R-:W-:-:S07]  /*0590*/  IMAD.MOV.U32 R24, RZ, RZ, R16 ;  /* 0x000000ffff187224 */ /* 0x000fce00078e0010 */
.L_x_123:
        /* <DEDUP_REMOVED lines=8> */
.L_x_122:
[----:B------:R-:W-:Y:S05]  /*0620*/  @P1 BRA `(.L_x_124) ;  /* 0xfffffffc00301947 */ /* 0x000fea000383ffff */
.L_x_117:
[----:B------:R-:W-:Y:S05]  /*0630*/  BSYNC.RECONVERGENT B2 ;  /* 0x0000000000027941 */ /* 0x000fea0003800200 */
.L_x_116:
[----:B------:R-:W-:Y:S01]  /*0640*/  IMAD.WIDE.U32 R2, R6, 0xb, RZ ;  /* 0x0000000b06027825 */ /* 0x000fe200078e00ff */
[----:B------:R-:W-:Y:S03]  /*0650*/  BSSY.RECONVERGENT B2, `(.L_x_125) ;  /* 0x000000d000027945 */ /* 0x000fe60003800200 */
[----:B------:R-:W-:Y:S02]  /*0660*/  IMAD.MOV R0, RZ, RZ, -R8 ;  /* 0x000000ffff007224 */ /* 0x000fe400078e0a08 */
[----:B------:R-:W-:-:S03]  /*0670*/  IMAD.WIDE.U32 R2, R8, -0xe, R2 ;  /* 0xfffffff208027825 */ /* 0x000fc600078e0002 */
[----:B------:R-:W-:Y:S01]  /*0680*/  IADD3 R27, P0, PT, R2, -0xe, RZ ;  /* 0xfffffff2021b7810 */ /* 0x000fe20007f1e0ff */
[----:B------:R-:W-:-:S05]  /*0690*/  IMAD.MOV.U32 R2, RZ, RZ, R0 ;  /* 0x000000ffff027224 */ /* 0x000fca00078e0000 */
[----:B------:R-:W-:-:S07]  /*06a0*/  IADD3.X R2, PT, PT, R3, 0x6, R2, P0, !PT ;  /* 0x0000000603027810 */ /* 0x000fce00007fe402 */
.L_x_126:
        /* <DEDUP_REMOVED lines=8> */
.L_x_125:
        /* <DEDUP_REMOVED lines=10> */
.L_x_135:
        /* <DEDUP_REMOVED lines=10> */
.L_x_130:
        /* <DEDUP_REMOVED lines=8> */
.L_x_129:
        /* <DEDUP_REMOVED lines=10> */
.L_x_132:
        /* <DEDUP_REMOVED lines=8> */
.L_x_131:
[-C--:B------:R-:W-:Y:S01]  /*0a10*/  IMAD R2, R6, R23.reuse, RZ ;  /* 0x0000001706027224 */ /* 0x080fe200078e02ff */
[----:B------:R-:W-:Y:S03]  /*0a20*/  BSSY.RECONVERGENT B3, `(.L_x_133) ;  /* 0x000000c000037945 */ /* 0x000fe60003800200 */
[C---:B------:R-:W-:Y:S02]  /*0a30*/  IMAD R29, R23.reuse, R6, R2 ;  /* 0x00000006171d7224 */ /* 0x040fe400078e0202 */
[----:B------:R-:W-:-:S04]  /*0a40*/  IMAD.WIDE.U32 R2, R23, R23, RZ ;  /* 0x0000001717027225 */ /* 0x000fc800078e00ff */
[----:B------:R-:W-:Y:S02]  /*0a50*/  IMAD.IADD R6, R3, 0x1, R29 ;  /* 0x0000000103067824 */ /* 0x000fe400078e021d */
[----:B------:R-:W-:-:S07]  /*0a60*/  IMAD.MOV.U32 R23, RZ, RZ, R2 ;  /* 0x000000ffff177224 */ /* 0x000fce00078e0002 */
.L_x_134:
        /* <DEDUP_REMOVED lines=8> */
.L_x_133:
[----:B------:R-:W-:Y:S05]  /*0af0*/  @P1 BRA `(.L_x_135) ;  /* 0xfffffffc00341947 */ /* 0x000fea000383ffff */
.L_x_128:
[----:B------:R-:W-:Y:S05]  /*0b00*/  BSYNC.RECONVERGENT B2 ;  /* 0x0000000000027941 */ /* 0x000fea0003800200 */
.L_x_127:
[----:B------:R-:W-:Y:S02]  /*0b10*/  IMAD.MOV.U32 R6, RZ, RZ, R27 ;  /* 0x000000ffff067224 */ /* 0x000fe400078e001b */
[----:B------:R-:W-:-:S07]  /*0b20*/  IMAD.MOV.U32 R8, RZ, RZ, R25 ;  /* 0x000000ffff087224 */ /* 0x000fce00078e0019 */
.L_x_115:
[----:B------:R-:W-:Y:S05]  /*0b30*/  BSYNC.RECONVERGENT B0 ;  /* 0x0000000000007941 */ /* 0x000fea0003800200 */
.L_x_114:
[----:B------:R-:W-:Y:S01]  /*0b40*/  ISETP.GT.U32.AND P0, PT, R5, 0x1, PT ;  /* 0x000000010500780c */ /* 0x000fe20003f04070 */
[----:B------:R-:W-:Y:S01]  /*0b50*/  VIADD R7, R7, 0x1 ;  /* 0x0000000107077836 */ /* 0x000fe20000000000 */
[--C-:B------:R-:W-:Y:S02]  /*0b60*/  SHF.R.U64 R5, R5, 0x1, R4.reuse ;  /* 0x0000000105057819 */ /* 0x100fe40000001204 */
[----:B------:R-:W-:Y:S02]  /*0b70*/  ISETP.GT.U32.AND.EX P0, PT, R4, RZ, PT, P0 ;  /* 0x000000ff0400720c */ /* 0x000fe40003f04100 */
[----:B------:R-:W-:-:S11]  /*0b80*/  SHF.R.U32.HI R4, RZ, 0x1, R4 ;  /* 0x00000001ff047819 */ /* 0x000fd60000011604 */
[----:B------:R-:W-:Y:S05]  /*0b90*/  @P0 BRA `(.L_x_136) ;  /* 0xfffffff400900947 */ /* 0x000fea000383ffff */
.L_x_113:
[----:B------:R-:W-:Y:S05]  /*0ba0*/  BSYNC.RECONVERGENT B1 ;  /* 0x0000000000017941 */ /* 0x000fea0003800200 */
.L_x_112:
        /* <DEDUP_REMOVED lines=11> */
.L_x_161:
        /* <DEDUP_REMOVED lines=16> */
.L_x_149:
        /* <DEDUP_REMOVED lines=11> */
.L_x_144:
        /* <DEDUP_REMOVED lines=8> */
.L_x_143:
        /* <DEDUP_REMOVED lines=10> */
.L_x_146:
        /* <DEDUP_REMOVED lines=8> */
.L_x_145:
[-C--:B------:R-:W-:Y:S01]  /*0fb0*/  IMAD R24, R16, R21.reuse, RZ ;  /* 0x0000001510187224 */ /* 0x080fe200078e02ff */
[----:B------:R-:W-:Y:S01]  /*0fc0*/  BSSY.RECONVERGENT B3, `(.L_x_147) ;  /* 0x000000c000037945 */ /* 0x000fe20003800200 */
[----:B------:R-:W-:-:S04]  /*0fd0*/  IMAD.WIDE.U32 R6, R21, R21, RZ ;  /* 0x0000001515067225 */ /* 0x000fc800078e00ff */
[----:B------:R-:W-:-:S04]  /*0fe0*/  IMAD R21, R21, R16, R24 ;  /* 0x0000001015157224 */ /* 0x000fc800078e0218 */
[----:B------:R-:W-:Y:S02]  /*0ff0*/  IMAD.IADD R16, R7, 0x1, R21 ;  /* 0x0000000107107824 */ /* 0x000fe400078e0215 */
[----:B------:R-:W-:-:S07]  /*1000*/  IMAD.MOV.U32 R21, RZ, RZ, R6 ;  /* 0x000000ffff157224 */ /* 0x000fce00078e0006 */
.L_x_148:
        /* <DEDUP_REMOVED lines=8> */
.L_x_147:
[----:B------:R-:W-:Y:S05]  /*1090*/  @P1 BRA `(.L_x_149) ;  /* 0xfffffffc00301947 */ /* 0x000fea000383ffff */
.L_x_142:
[----:B------:R-:W-:Y:S05]  /*10a0*/  BSYNC.RECONVERGENT B2 ;  /* 0x0000000000027941 */ /* 0x000fea0003800200 */
.L_x_141:
[----:B------:R-:W-:Y:S01]  /*10b0*/  IMAD.WIDE.U32 R6, R11, 0xb, RZ ;  /* 0x0000000b0b067825 */ /* 0x000fe200078e00ff */
[----:B------:R-:W-:Y:S03]  /*10c0*/  BSSY.RECONVERGENT B2, `(.L_x_150) ;  /* 0x000000d000027945 */ /* 0x000fe60003800200 */
[----:B------:R-:W-:Y:S02]  /*10d0*/  IMAD.MOV R0, RZ, RZ, -R18 ;  /* 0x000000ffff007224 */ /* 0x000fe400078e0a12 */
[----:B------:R-:W-:-:S03]  /*10e0*/  IMAD.WIDE.U32 R6, R18, -0xe, R6 ;  /* 0xfffffff212067825 */ /* 0x000fc600078e0006 */
[----:B------:R-:W-:Y:S01]  /*10f0*/  IADD3 R21, P0, PT, R6, -0xe, RZ ;  /* 0xfffffff206157810 */ /* 0x000fe20007f1e0ff */
[----:B------:R-:W-:-:S05]  /*1100*/  IMAD.MOV.U32 R6, RZ, RZ, R0 ;  /* 0x000000ffff067224 */ /* 0x000fca00078e0000 */
[----:B------:R-:W-:-:S07]  /*1110*/  IADD3.X R6, PT, PT, R7, 0x6, R6, P0, !PT ;  /* 0x0000000607067810 */ /* 0x000fce00007fe406 */
.L_x_151:
        /* <DEDUP_REMOVED lines=8> */
.L_x_150:
        /* <DEDUP_REMOVED lines=10> */
.L_x_160:
        /* <DEDUP_REMOVED lines=10> */
.L_x_155:
        /* <DEDUP_REMOVED lines=8> */
.L_x_154:
        /* <DEDUP_REMOVED lines=10> */
.L_x_157:
        /* <DEDUP_REMOVED lines=8> */
.L_x_156:
[-C--:B------:R-:W-:Y:S01]  /*1480*/  IMAD R22, R8, R11.reuse, RZ ;  /* 0x0000000b08167224 */ /* 0x080fe200078e02ff */
[----:B------:R-:W-:Y:S01]  /*1490*/  BSSY.RECONVERGENT B3, `(.L_x_158) ;  /* 0x000000c000037945 */ /* 0x000fe20003800200 */
[----:B------:R-:W-:-:S04]  /*14a0*/  IMAD.WIDE.U32 R16, R11, R11, RZ ;  /* 0x0000000b0b107225 */ /* 0x000fc800078e00ff */
[----:B------:R-:W-:-:S04]  /*14b0*/  IMAD R11, R11, R8, R22 ;  /* 0x000000080b0b7224 */ /* 0x000fc800078e0216 */
[----:B------:R-:W-:Y:S02]  /*14c0*/  IMAD.IADD R8, R17, 0x1, R11 ;  /* 0x0000000111087824 */ /* 0x000fe400078e020b */
[----:B------:R-:W-:-:S07]  /*14d0*/  IMAD.MOV.U32 R11, RZ, RZ, R16 ;  /* 0x000000ffff0b7224 */ /* 0x000fce00078e0010 */
.L_x_159:
        /* <DEDUP_REMOVED lines=8> */
.L_x_158:
[----:B------:R-:W-:Y:S05]  /*1560*/  @P1 BRA `(.L_x_160) ;  /* 0xfffffffc00341947 */ /* 0x000fea000383ffff */
.L_x_153:
[----:B------:R-:W-:Y:S05]  /*1570*/  BSYNC.RECONVERGENT B2 ;  /* 0x0000000000027941 */ /* 0x000fea0003800200 */
.L_x_152:
[----:B------:R-:W-:Y:S02]  /*1580*/  IMAD.MOV.U32 R11, RZ, RZ, R21 ;  /* 0x000000ffff0b7224 */ /* 0x000fe400078e0015 */
[----:B------:R-:W-:-:S07]  /*1590*/  IMAD.MOV.U32 R18, RZ, RZ, R23 ;  /* 0x000000ffff127224 */ /* 0x000fce00078e0017 */
.L_x_140:
[----:B------:R-:W-:Y:S05]  /*15a0*/  BSYNC.RECONVERGENT B0 ;  /* 0x0000000000007941 */ /* 0x000fea0003800200 */
.L_x_139:
[C---:B------:R-:W-:Y:S01]  /*15b0*/  ISETP.GT.U32.AND P0, PT, R2.reuse, 0x1, PT ;  /* 0x000000010200780c */ /* 0x040fe20003f04070 */
[----:B------:R-:W-:Y:S01]  /*15c0*/  VIADD R5, R5, 0x1 ;  /* 0x0000000105057836 */ /* 0x000fe20000000000 */
[--C-:B------:R-:W-:Y:S02]  /*15d0*/  SHF.R.U64 R2, R2, 0x1, R3.reuse ;  /* 0x0000000102027819 */ /* 0x100fe40000001203 */
[----:B------:R-:W-:Y:S02]  /*15e0*/  ISETP.GT.U32.AND.EX P0, PT, R3, RZ, PT, P0 ;  /* 0x000000ff0300720c */ /* 0x000fe40003f04100 */
[----:B------:R-:W-:-:S11]  /*15f0*/  SHF.R.U32.HI R3, RZ, 0x1, R3 ;  /* 0x00000001ff037819 */ /* 0x000fd60000011603 */
[----:B------:R-:W-:Y:S05]  /*1600*/  @P0 BRA `(.L_x_161) ;  /* 0xfffffff400940947 */ /* 0x000fea000383ffff */
.L_x_138:
[----:B------:R-:W-:Y:S05]  /*1610*/  BSYNC.RECONVERGENT B1 ;  /* 0x0000000000017941 */ /* 0x000fea0003800200 */
.L_x_137:
        /* <DEDUP_REMOVED lines=15> */
.L_x_166:
        /* <DEDUP_REMOVED lines=8> */
.L_x_163:
        /* <DEDUP_REMOVED lines=8> */
.L_x_162:
        /* <DEDUP_REMOVED lines=35> */
[----:B--2---:R-:W-:-:S05]  /*1a40*/  IMAD.IADD R5, R4, 0x1, R5 ;  /* 0x0000000104057824 */ /* 0x004fca00078e0205 */
[----:B------:R0:W-:Y:S03]  /*1a50*/  STG.E desc[UR10][R2.64], R5 ;  /* 0x0000000502007986 */ /* 0x0001e6000c10190a */
.L_x_165:
[----:B------:R-:W-:Y:S05]  /*1a60*/  BSYNC.RECONVERGENT B0 ;  /* 0x0000000000007941 */ /* 0x000fea0003800200 */
.L_x_164:
        /* <DEDUP_REMOVED lines=8> */
.L_x_167:
        /* <DEDUP_REMOVED lines=9> */
.L_x_170:


//--------------------- .nv.shared._Z33gm31_kernel_generate_array_doubleP10gm31_statePdPl --------------------------
	.section	.nv.shared._Z33gm31_kernel_generate_array_doubleP10gm31_statePdPl,"aw",@nobits
	.sectionflags	@""
	.align	4
.nv.shared._Z33gm31_kernel_generate_array_doubleP10gm31_statePdPl:
	.zero		2560


//--------------------- .nv.shared.reserved.0     --------------------------
	.section	.nv.shared.reserved.0,"aw",@nobits
	.weak		__nv_reservedSMEM_offset_0_alias
	.size		__nv_reservedSMEM_offset_0_alias, 0, 64
	.other		__nv_reservedSMEM_offset_0_alias,@"STO_CUDA_RESERVED_SHARED STV_DEFAULT"
__nv_reservedSMEM_offset_0_alias:
	.zero		0
	.zero		64


//--------------------- .nv.shared._Z32gm31_kernel_generate_array_floatP10gm31_statePfPl --------------------------
	.section	.nv.shared._Z32gm31_kernel_generate_array_floatP10gm31_statePfPl,"aw",@nobits
	.sectionflags	@""
	.align	4
.nv.shared._Z32gm31_kernel_generate_array_floatP10gm31_statePfPl:
	.zero		2560


//--------------------- .nv.shared._Z26gm31_kernel_generate_arrayP10gm31_statePjPl --------------------------
	.section	.nv.shared._Z26gm31_kernel_generate_arrayP10gm31_statePjPl,"aw",@nobits
	.sectionflags	@""
	.align	4
.nv.shared._Z26gm31_kernel_generate_arrayP10gm31_statePjPl:
	.zero		2560


//--------------------- .nv.constant0._Z33gm31_kernel_generate_array_doubleP10gm31_statePdPl --------------------------
	.section	.nv.constant0._Z33gm31_kernel_generate_array_doubleP10gm31_statePdPl,"a",@progbits
	.sectionflags	@""
	.align	4
.nv.constant0._Z33gm31_kernel_generate_array_doubleP10gm31_statePdPl:
	.zero		920


//--------------------- .nv.constant0._Z32gm31_kernel_generate_array_floatP10gm31_statePfPl --------------------------
	.section	.nv.constant0._Z32gm31_kernel_generate_array_floatP10gm31_statePfPl,"a",@progbits
	.sectionflags	@""
	.align	4
.nv.constant0._Z32gm31_kernel_generate_array_floatP10gm31_statePfPl:
	.zero		920


//--------------------- .nv.constant0._Z26gm31_kernel_generate_arrayP10gm31_statePjPl --------------------------
	.section	.nv.constant0._Z26gm31_kernel_generate_arrayP10gm31_statePjPl,"a",@progbits
	.sectionflags	@""
	.align	4
.nv.constant0._Z26gm31_kernel_generate_arrayP10gm31_statePjPl:
	.zero		920


//--------------------- SYMBOLS --------------------------

	.type		.nv.reservedSmem.offset0,@object
	.size		.nv.reservedSmem.offset0,0x4
	.type		.nv.reservedSmem.cap,@object
	.size		.nv.reservedSmem.cap,0x4
